//
// Generated by NVIDIA NVVM Compiler
//
// Compiler Build ID: CL-36424714
// Cuda compilation tools, release 13.0, V13.0.88
// Based on NVVM 20.0.0
//

.version 9.0
.target sm_100
.address_size 64

	// .globl	_Z15setupExperimentP17curandStateXORWOW
.global .align 4 .b8 precalc_xorwow_matrix[102400];
.global .align 4 .b8 precalc_xorwow_offset_matrix[102400];
.global .align 4 .b8 mrg32k3aM1[2304];
.global .align 4 .b8 mrg32k3aM2[2304];
.global .align 4 .b8 mrg32k3aM1SubSeq[2016];
.global .align 4 .b8 mrg32k3aM2SubSeq[2016];
.global .align 4 .b8 mrg32k3aM1Seq[2304];
.global .align 4 .b8 mrg32k3aM2Seq[2304];
.const .align 8 .b8 __cr_lgamma_table[72];
// _ZZ12shmemAtomicsP17curandStateXORWOWPjE5sdata has been demoted

.visible .entry _Z15setupExperimentP17curandStateXORWOW(
	.param .u64 .ptr .align 1 _Z15setupExperimentP17curandStateXORWOW_param_0
)
{
	.reg .pred 	%p<24>;
	.reg .b32 	%r<406>;
	.reg .b64 	%rd<18>;

	ld.param.u64 	%rd8, [_Z15setupExperimentP17curandStateXORWOW_param_0];
	cvta.to.global.u64 	%rd9, %rd8;
	mov.u32 	%r182, %tid.x;
	mov.u32 	%r183, %ctaid.x;
	mov.u32 	%r184, %ntid.x;
	mad.lo.s32 	%r185, %r183, %r184, %r182;
	cvt.s64.s32 	%rd17, %r185;
	mul.wide.s32 	%rd10, %r185, 48;
	add.s64 	%rd2, %rd9, %rd10;
	mov.b32 	%r186, 1593684748;
	mov.b32 	%r187, 832094735;
	st.global.v2.u32 	[%rd2], {%r187, %r186};
	mov.b32 	%r188, -123459836;
	mov.b32 	%r189, 1111207954;
	st.global.v2.u32 	[%rd2+8], {%r189, %r188};
	mov.b32 	%r190, 1476011280;
	mov.b32 	%r191, -589760388;
	st.global.v2.u32 	[%rd2+16], {%r191, %r190};
	setp.eq.s32 	%p1, %r185, 0;
	@%p1 bra 	$L__BB0_42;
	mov.b32 	%r312, 0;
	mov.u64 	%rd12, precalc_xorwow_matrix;
$L__BB0_2:
	and.b64  	%rd4, %rd17, 3;
	setp.eq.s64 	%p2, %rd4, 0;
	@%p2 bra 	$L__BB0_41;
	mul.wide.u32 	%rd11, %r312, 3200;
	add.s64 	%rd5, %rd12, %rd11;
	cvt.u32.u64 	%r2, %rd4;
	mov.b32 	%r313, 0;
$L__BB0_4:
	mov.b32 	%r326, 0;
	mov.u32 	%r327, %r326;
	mov.u32 	%r328, %r326;
	mov.u32 	%r329, %r326;
	mov.u32 	%r330, %r326;
	mov.u32 	%r319, %r326;
$L__BB0_5:
	mul.wide.u32 	%rd13, %r319, 4;
	add.s64 	%rd14, %rd2, %rd13;
	ld.global.u32 	%r10, [%rd14+4];
	shl.b32 	%r11, %r319, 5;
	mov.b32 	%r325, 0;
$L__BB0_6:
	.pragma "nounroll";
	shr.u32 	%r196, %r10, %r325;
	and.b32  	%r197, %r196, 1;
	setp.eq.b32 	%p3, %r197, 1;
	not.pred 	%p4, %p3;
	add.s32 	%r198, %r11, %r325;
	mul.lo.s32 	%r199, %r198, 5;
	mul.wide.u32 	%rd15, %r199, 4;
	add.s64 	%rd6, %rd5, %rd15;
	@%p4 bra 	$L__BB0_8;
	ld.global.u32 	%r200, [%rd6];
	xor.b32  	%r330, %r330, %r200;
	ld.global.u32 	%r201, [%rd6+4];
	xor.b32  	%r329, %r329, %r201;
	ld.global.u32 	%r202, [%rd6+8];
	xor.b32  	%r328, %r328, %r202;
	ld.global.u32 	%r203, [%rd6+12];
	xor.b32  	%r327, %r327, %r203;
	ld.global.u32 	%r204, [%rd6+16];
	xor.b32  	%r326, %r326, %r204;
$L__BB0_8:
	and.b32  	%r206, %r196, 2;
	setp.eq.s32 	%p5, %r206, 0;
	@%p5 bra 	$L__BB0_10;
	ld.global.u32 	%r207, [%rd6+20];
	xor.b32  	%r330, %r330, %r207;
	ld.global.u32 	%r208, [%rd6+24];
	xor.b32  	%r329, %r329, %r208;
	ld.global.u32 	%r209, [%rd6+28];
	xor.b32  	%r328, %r328, %r209;
	ld.global.u32 	%r210, [%rd6+32];
	xor.b32  	%r327, %r327, %r210;
	ld.global.u32 	%r211, [%rd6+36];
	xor.b32  	%r326, %r326, %r211;
$L__BB0_10:
	and.b32  	%r213, %r196, 4;
	setp.eq.s32 	%p6, %r213, 0;
	@%p6 bra 	$L__BB0_12;
	ld.global.u32 	%r214, [%rd6+40];
	xor.b32  	%r330, %r330, %r214;
	ld.global.u32 	%r215, [%rd6+44];
	xor.b32  	%r329, %r329, %r215;
	ld.global.u32 	%r216, [%rd6+48];
	xor.b32  	%r328, %r328, %r216;
	ld.global.u32 	%r217, [%rd6+52];
	xor.b32  	%r327, %r327, %r217;
	ld.global.u32 	%r218, [%rd6+56];
	xor.b32  	%r326, %r326, %r218;
$L__BB0_12:
	and.b32  	%r220, %r196, 8;
	setp.eq.s32 	%p7, %r220, 0;
	@%p7 bra 	$L__BB0_14;
	ld.global.u32 	%r221, [%rd6+60];
	xor.b32  	%r330, %r330, %r221;
	ld.global.u32 	%r222, [%rd6+64];
	xor.b32  	%r329, %r329, %r222;
	ld.global.u32 	%r223, [%rd6+68];
	xor.b32  	%r328, %r328, %r223;
	ld.global.u32 	%r224, [%rd6+72];
	xor.b32  	%r327, %r327, %r224;
	ld.global.u32 	%r225, [%rd6+76];
	xor.b32  	%r326, %r326, %r225;
$L__BB0_14:
	and.b32  	%r227, %r196, 16;
	setp.eq.s32 	%p8, %r227, 0;
	@%p8 bra 	$L__BB0_16;
	ld.global.u32 	%r228, [%rd6+80];
	xor.b32  	%r330, %r330, %r228;
	ld.global.u32 	%r229, [%rd6+84];
	xor.b32  	%r329, %r329, %r229;
	ld.global.u32 	%r230, [%rd6+88];
	xor.b32  	%r328, %r328, %r230;
	ld.global.u32 	%r231, [%rd6+92];
	xor.b32  	%r327, %r327, %r231;
	ld.global.u32 	%r232, [%rd6+96];
	xor.b32  	%r326, %r326, %r232;
$L__BB0_16:
	and.b32  	%r234, %r196, 32;
	setp.eq.s32 	%p9, %r234, 0;
	@%p9 bra 	$L__BB0_18;
	ld.global.u32 	%r235, [%rd6+100];
	xor.b32  	%r330, %r330, %r235;
	ld.global.u32 	%r236, [%rd6+104];
	xor.b32  	%r329, %r329, %r236;
	ld.global.u32 	%r237, [%rd6+108];
	xor.b32  	%r328, %r328, %r237;
	ld.global.u32 	%r238, [%rd6+112];
	xor.b32  	%r327, %r327, %r238;
	ld.global.u32 	%r239, [%rd6+116];
	xor.b32  	%r326, %r326, %r239;
$L__BB0_18:
	and.b32  	%r241, %r196, 64;
	setp.eq.s32 	%p10, %r241, 0;
	@%p10 bra 	$L__BB0_20;
	ld.global.u32 	%r242, [%rd6+120];
	xor.b32  	%r330, %r330, %r242;
	ld.global.u32 	%r243, [%rd6+124];
	xor.b32  	%r329, %r329, %r243;
	ld.global.u32 	%r244, [%rd6+128];
	xor.b32  	%r328, %r328, %r244;
	ld.global.u32 	%r245, [%rd6+132];
	xor.b32  	%r327, %r327, %r245;
	ld.global.u32 	%r246, [%rd6+136];
	xor.b32  	%r326, %r326, %r246;
$L__BB0_20:
	and.b32  	%r248, %r196, 128;
	setp.eq.s32 	%p11, %r248, 0;
	@%p11 bra 	$L__BB0_22;
	ld.global.u32 	%r249, [%rd6+140];
	xor.b32  	%r330, %r330, %r249;
	ld.global.u32 	%r250, [%rd6+144];
	xor.b32  	%r329, %r329, %r250;
	ld.global.u32 	%r251, [%rd6+148];
	xor.b32  	%r328, %r328, %r251;
	ld.global.u32 	%r252, [%rd6+152];
	xor.b32  	%r327, %r327, %r252;
	ld.global.u32 	%r253, [%rd6+156];
	xor.b32  	%r326, %r326, %r253;
$L__BB0_22:
	and.b32  	%r255, %r196, 256;
	setp.eq.s32 	%p12, %r255, 0;
	@%p12 bra 	$L__BB0_24;
	ld.global.u32 	%r256, [%rd6+160];
	xor.b32  	%r330, %r330, %r256;
	ld.global.u32 	%r257, [%rd6+164];
	xor.b32  	%r329, %r329, %r257;
	ld.global.u32 	%r258, [%rd6+168];
	xor.b32  	%r328, %r328, %r258;
	ld.global.u32 	%r259, [%rd6+172];
	xor.b32  	%r327, %r327, %r259;
	ld.global.u32 	%r260, [%rd6+176];
	xor.b32  	%r326, %r326, %r260;
$L__BB0_24:
	and.b32  	%r262, %r196, 512;
	setp.eq.s32 	%p13, %r262, 0;
	@%p13 bra 	$L__BB0_26;
	ld.global.u32 	%r263, [%rd6+180];
	xor.b32  	%r330, %r330, %r263;
	ld.global.u32 	%r264, [%rd6+184];
	xor.b32  	%r329, %r329, %r264;
	ld.global.u32 	%r265, [%rd6+188];
	xor.b32  	%r328, %r328, %r265;
	ld.global.u32 	%r266, [%rd6+192];
	xor.b32  	%r327, %r327, %r266;
	ld.global.u32 	%r267, [%rd6+196];
	xor.b32  	%r326, %r326, %r267;
$L__BB0_26:
	and.b32  	%r269, %r196, 1024;
	setp.eq.s32 	%p14, %r269, 0;
	@%p14 bra 	$L__BB0_28;
	ld.global.u32 	%r270, [%rd6+200];
	xor.b32  	%r330, %r330, %r270;
	ld.global.u32 	%r271, [%rd6+204];
	xor.b32  	%r329, %r329, %r271;
	ld.global.u32 	%r272, [%rd6+208];
	xor.b32  	%r328, %r328, %r272;
	ld.global.u32 	%r273, [%rd6+212];
	xor.b32  	%r327, %r327, %r273;
	ld.global.u32 	%r274, [%rd6+216];
	xor.b32  	%r326, %r326, %r274;
$L__BB0_28:
	and.b32  	%r276, %r196, 2048;
	setp.eq.s32 	%p15, %r276, 0;
	@%p15 bra 	$L__BB0_30;
	ld.global.u32 	%r277, [%rd6+220];
	xor.b32  	%r330, %r330, %r277;
	ld.global.u32 	%r278, [%rd6+224];
	xor.b32  	%r329, %r329, %r278;
	ld.global.u32 	%r279, [%rd6+228];
	xor.b32  	%r328, %r328, %r279;
	ld.global.u32 	%r280, [%rd6+232];
	xor.b32  	%r327, %r327, %r280;
	ld.global.u32 	%r281, [%rd6+236];
	xor.b32  	%r326, %r326, %r281;
$L__BB0_30:
	and.b32  	%r283, %r196, 4096;
	setp.eq.s32 	%p16, %r283, 0;
	@%p16 bra 	$L__BB0_32;
	ld.global.u32 	%r284, [%rd6+240];
	xor.b32  	%r330, %r330, %r284;
	ld.global.u32 	%r285, [%rd6+244];
	xor.b32  	%r329, %r329, %r285;
	ld.global.u32 	%r286, [%rd6+248];
	xor.b32  	%r328, %r328, %r286;
	ld.global.u32 	%r287, [%rd6+252];
	xor.b32  	%r327, %r327, %r287;
	ld.global.u32 	%r288, [%rd6+256];
	xor.b32  	%r326, %r326, %r288;
$L__BB0_32:
	and.b32  	%r290, %r196, 8192;
	setp.eq.s32 	%p17, %r290, 0;
	@%p17 bra 	$L__BB0_34;
	ld.global.u32 	%r291, [%rd6+260];
	xor.b32  	%r330, %r330, %r291;
	ld.global.u32 	%r292, [%rd6+264];
	xor.b32  	%r329, %r329, %r292;
	ld.global.u32 	%r293, [%rd6+268];
	xor.b32  	%r328, %r328, %r293;
	ld.global.u32 	%r294, [%rd6+272];
	xor.b32  	%r327, %r327, %r294;
	ld.global.u32 	%r295, [%rd6+276];
	xor.b32  	%r326, %r326, %r295;
$L__BB0_34:
	and.b32  	%r297, %r196, 16384;
	setp.eq.s32 	%p18, %r297, 0;
	@%p18 bra 	$L__BB0_36;
	ld.global.u32 	%r298, [%rd6+280];
	xor.b32  	%r330, %r330, %r298;
	ld.global.u32 	%r299, [%rd6+284];
	xor.b32  	%r329, %r329, %r299;
	ld.global.u32 	%r300, [%rd6+288];
	xor.b32  	%r328, %r328, %r300;
	ld.global.u32 	%r301, [%rd6+292];
	xor.b32  	%r327, %r327, %r301;
	ld.global.u32 	%r302, [%rd6+296];
	xor.b32  	%r326, %r326, %r302;
$L__BB0_36:
	and.b32  	%r304, %r196, 32768;
	setp.eq.s32 	%p19, %r304, 0;
	@%p19 bra 	$L__BB0_38;
	ld.global.u32 	%r305, [%rd6+300];
	xor.b32  	%r330, %r330, %r305;
	ld.global.u32 	%r306, [%rd6+304];
	xor.b32  	%r329, %r329, %r306;
	ld.global.u32 	%r307, [%rd6+308];
	xor.b32  	%r328, %r328, %r307;
	ld.global.u32 	%r308, [%rd6+312];
	xor.b32  	%r327, %r327, %r308;
	ld.global.u32 	%r309, [%rd6+316];
	xor.b32  	%r326, %r326, %r309;
$L__BB0_38:
	add.s32 	%r325, %r325, 16;
	setp.ne.s32 	%p20, %r325, 32;
	@%p20 bra 	$L__BB0_6;
	mad.lo.s32 	%r310, %r319, -31, %r11;
	add.s32 	%r319, %r310, 1;
	setp.ne.s32 	%p21, %r319, 5;
	@%p21 bra 	$L__BB0_5;
	st.global.u32 	[%rd2+4], %r330;
	st.global.u32 	[%rd2+8], %r329;
	st.global.u32 	[%rd2+12], %r328;
	st.global.u32 	[%rd2+16], %r327;
	st.global.u32 	[%rd2+20], %r326;
	add.s32 	%r313, %r313, 1;
	setp.lt.u32 	%p22, %r313, %r2;
	@%p22 bra 	$L__BB0_4;
$L__BB0_41:
	shr.u64 	%rd7, %rd17, 2;
	add.s32 	%r312, %r312, 1;
	setp.gt.u64 	%p23, %rd17, 3;
	mov.u64 	%rd17, %rd7;
	@%p23 bra 	$L__BB0_2;
$L__BB0_42:
	mov.b32 	%r311, 0;
	st.global.v2.u32 	[%rd2+24], {%r311, %r311};
	st.global.u32 	[%rd2+32], %r311;
	mov.b64 	%rd16, 0;
	st.global.u64 	[%rd2+40], %rd16;
	ret;

}
	// .globl	_Z12shmemAtomicsP17curandStateXORWOWPj
.visible .entry _Z12shmemAtomicsP17curandStateXORWOWPj(
	.param .u64 .ptr .align 1 _Z12shmemAtomicsP17curandStateXORWOWPj_param_0,
	.param .u64 .ptr .align 1 _Z12shmemAtomicsP17curandStateXORWOWPj_param_1
)
{
	.reg .pred 	%p<3>;
	.reg .b32 	%r<34>;
	.reg .b32 	%f<4>;
	.reg .b64 	%rd<9>;
	// demoted variable
	.shared .align 4 .b8 _ZZ12shmemAtomicsP17curandStateXORWOWPjE5sdata[128];
	ld.param.u64 	%rd1, [_Z12shmemAtomicsP17curandStateXORWOWPj_param_0];
	ld.param.u64 	%rd2, [_Z12shmemAtomicsP17curandStateXORWOWPj_param_1];
	mov.u32 	%r1, %ctaid.x;
	mov.u32 	%r2, %tid.x;
	setp.gt.u32 	%p1, %r2, 31;
	shl.b32 	%r4, %r2, 2;
	mov.u32 	%r5, _ZZ12shmemAtomicsP17curandStateXORWOWPjE5sdata;
	add.s32 	%r3, %r5, %r4;
	@%p1 bra 	$L__BB1_2;
	mov.b32 	%r6, 0;
	st.shared.u32 	[%r3], %r6;
$L__BB1_2:
	setp.gt.u32 	%p2, %r2, 31;
	mov.u32 	%r7, %ntid.x;
	mad.lo.s32 	%r8, %r1, %r7, %r2;
	cvta.to.global.u64 	%rd3, %rd1;
	mul.wide.s32 	%rd4, %r8, 48;
	add.s64 	%rd5, %rd3, %rd4;
	ld.global.v2.u32 	{%r9, %r10}, [%rd5];
	shr.u32 	%r11, %r10, 2;
	xor.b32  	%r12, %r11, %r10;
	ld.global.v2.u32 	{%r13, %r14}, [%rd5+8];
	ld.global.v2.u32 	{%r15, %r16}, [%rd5+16];
	st.global.v2.u32 	[%rd5+8], {%r14, %r15};
	shl.b32 	%r17, %r16, 4;
	shl.b32 	%r18, %r12, 1;
	xor.b32  	%r19, %r18, %r17;
	xor.b32  	%r20, %r19, %r12;
	xor.b32  	%r21, %r20, %r16;
	st.global.v2.u32 	[%rd5+16], {%r16, %r21};
	add.s32 	%r22, %r9, 362437;
	st.global.v2.u32 	[%rd5], {%r22, %r13};
	add.s32 	%r23, %r21, %r22;
	cvt.rn.f32.u32 	%f1, %r23;
	fma.rn.f32 	%f2, %f1, 0f2F800000, 0f2F000000;
	mul.f32 	%f3, %f2, 0f42000000;
	cvt.rzi.u32.f32 	%r24, %f3;
	shl.b32 	%r25, %r24, 2;
	add.s32 	%r27, %r5, %r25;
	atom.shared.add.u32 	%r28, [%r27], 1;
	bar.sync 	0;
	@%p2 bra 	$L__BB1_4;
	ld.shared.u32 	%r29, [%r3];
	shl.b32 	%r30, %r1, 5;
	add.s32 	%r31, %r30, %r2;
	cvta.to.global.u64 	%rd6, %rd2;
	mul.wide.u32 	%rd7, %r31, 4;
	add.s64 	%rd8, %rd6, %rd7;
	ld.global.u32 	%r32, [%rd8];
	add.s32 	%r33, %r32, %r29;
	st.global.u32 	[%rd8], %r33;
$L__BB1_4:
	ret;

}
	// .globl	_Z11histsPileUpPj
.visible .entry _Z11histsPileUpPj(
	.param .u64 .ptr .align 1 _Z11histsPileUpPj_param_0
)
{
	.reg .pred 	%p<2>;
	.reg .b32 	%r<17>;
	.reg .b64 	%rd<9>;

	ld.param.u64 	%rd5, [_Z11histsPileUpPj_param_0];
	cvta.to.global.u64 	%rd6, %rd5;
	mov.u32 	%r8, %tid.x;
	mul.wide.u32 	%rd7, %r8, 4;
	add.s64 	%rd1, %rd6, %rd7;
	ld.global.u32 	%r16, [%rd1];
	add.s64 	%rd8, %rd1, 512;
	mov.b32 	%r15, 0;
$L__BB2_1:
	ld.global.u32 	%r9, [%rd8+-384];
	add.s32 	%r10, %r16, %r9;
	ld.global.u32 	%r11, [%rd8+-256];
	add.s32 	%r12, %r10, %r11;
	ld.global.u32 	%r13, [%rd8+-128];
	add.s32 	%r4, %r12, %r13;
	setp.eq.s32 	%p1, %r15, 252;
	@%p1 bra 	$L__BB2_3;
	ld.global.u32 	%r14, [%rd8];
	add.s32 	%r16, %r4, %r14;
	add.s32 	%r15, %r15, 4;
	add.s64 	%rd8, %rd8, 512;
	bra.uni 	$L__BB2_1;
$L__BB2_3:
	st.global.u32 	[%rd1], %r4;
	ret;

}


// ===== COMPILED SASS (sm_100) =====

	.target	sm_100

	.elftype	@"ET_EXEC"


//--------------------- .note.nv.tkinfo           --------------------------
	.section	.note.nv.tkinfo,"",@"SHT_NOTE"
	.sectionflags	@"SHF_NOTE_NV_TKINFO"
	.tkinfo
        /*0018*/ 	.word	0x00000002
        /*0030*/ 	.string	""
        /*0030*/ 	.string	"ptxas"
        /*0030*/ 	.string	"Cuda compilation tools, release 13.0, V13.0.88"
        /*0030*/ 	.string	"Build cuda_13.0.r13.0/compiler.36424714_0"
        /*0030*/ 	.string	"-arch sm_100 -m 64 "



//--------------------- .note.nv.cuinfo           --------------------------
	.section	.note.nv.cuinfo,"",@"SHT_NOTE"
	.sectionflags	@"SHF_NOTE_NV_CUINFO"
        /*0018*/ 	.short	0x0002
        /*001a*/ 	.short	0x0064
        /*001c*/ 	.short	0x0082
	.zero		2


//--------------------- .nv.info                  --------------------------
	.section	.nv.info,"",@"SHT_CUDA_INFO"
	.align	4


	//----- nvinfo : EIATTR_REGCOUNT
	.align		4
        /*0000*/ 	.byte	0x04, 0x2f
        /*0002*/ 	.short	(.L_10 - .L_9)
	.align		4
.L_9:
        /*0004*/ 	.word	index@(_Z15setupExperimentP17curandStateXORWOW)
        /*0008*/ 	.word	0x0000001f


	//----- nvinfo : EIATTR_FRAME_SIZE
	.align		4
.L_10:
        /*000c*/ 	.byte	0x04, 0x11
        /*000e*/ 	.short	(.L_12 - .L_11)
	.align		4
.L_11:
        /*0010*/ 	.word	index@(_Z15setupExperimentP17curandStateXORWOW)
        /*0014*/ 	.word	0x00000000


	//----- nvinfo : EIATTR_REGCOUNT
	.align		4
.L_12:
        /*0018*/ 	.byte	0x04, 0x2f
        /*001a*/ 	.short	(.L_14 - .L_13)
	.align		4
.L_13:
        /*001c*/ 	.word	index@(_Z12shmemAtomicsP17curandStateXORWOWPj)
        /*0020*/ 	.word	0x00000014


	//----- nvinfo : EIATTR_FRAME_SIZE
	.align		4
.L_14:
        /*0024*/ 	.byte	0x04, 0x11
        /*0026*/ 	.short	(.L_16 - .L_15)
	.align		4
.L_15:
        /*0028*/ 	.word	index@(_Z12shmemAtomicsP17curandStateXORWOWPj)
        /*002c*/ 	.word	0x00000000


	//----- nvinfo : EIATTR_REGCOUNT
	.align		4
.L_16:
        /*0030*/ 	.byte	0x04, 0x2f
        /*0032*/ 	.short	(.L_18 - .L_17)
	.align		4
.L_17:
        /*0034*/ 	.word	index@(_Z11histsPileUpPj)
        /*0038*/ 	.word	0x0000001d


	//----- nvinfo : EIATTR_FRAME_SIZE
	.align		4
.L_18:
        /*003c*/ 	.byte	0x04, 0x11
        /*003e*/ 	.short	(.L_20 - .L_19)
	.align		4
.L_19:
        /*0040*/ 	.word	index@(_Z11histsPileUpPj)
        /*0044*/ 	.word	0x00000000


	//----- nvinfo : EIATTR_MIN_STACK_SIZE
	.align		4
.L_20:
        /*0048*/ 	.byte	0x04, 0x12
        /*004a*/ 	.short	(.L_22 - .L_21)
	.align		4
.L_21:
        /*004c*/ 	.word	index@(_Z11histsPileUpPj)
        /*0050*/ 	.word	0x00000000


	//----- nvinfo : EIATTR_MIN_STACK_SIZE
	.align		4
.L_22:
        /*0054*/ 	.byte	0x04, 0x12
        /*0056*/ 	.short	(.L_24 - .L_23)
	.align		4
.L_23:
        /*0058*/ 	.word	index@(_Z12shmemAtomicsP17curandStateXORWOWPj)
        /*005c*/ 	.word	0x00000000


	//----- nvinfo : EIATTR_MIN_STACK_SIZE
	.align		4
.L_24:
        /*0060*/ 	.byte	0x04, 0x12
        /*0062*/ 	.short	(.L_26 - .L_25)
	.align		4
.L_25:
        /*0064*/ 	.word	index@(_Z15setupExperimentP17curandStateXORWOW)
        /*0068*/ 	.word	0x00000000
.L_26:


//--------------------- .nv.compat                --------------------------
	.section	.nv.compat,"",@"SHT_CUDA_COMPAT_INFO"
	.align	4
        /*0000*/ 	.byte	0x02, 0x09, 0x00, 0x00, 0x02, 0x02, 0x01, 0x00, 0x02, 0x05, 0x05, 0x00, 0x03, 0x07, 0x01, 0x01
        /*0010*/ 	.byte	0x02, 0x03, 0x00, 0x00, 0x02, 0x06, 0x01, 0x00, 0x04, 0x0b, 0x08, 0x00, 0x09, 0x00, 0x00, 0x00
        /*0020*/ 	.byte	0x00, 0x00, 0x00, 0x00


//--------------------- .nv.info._Z11histsPileUpPj --------------------------
	.section	.nv.info._Z11histsPileUpPj,"",@"SHT_CUDA_INFO"
	.sectionflags	@""
	.align	4


	//----- nvinfo : EIATTR_CUDA_API_VERSION
	.align		4
        /*0000*/ 	.byte	0x04, 0x37
        /*0002*/ 	.short	(.L_28 - .L_27)
.L_27:
        /*0004*/ 	.word	0x00000082


	//----- nvinfo : EIATTR_KPARAM_INFO
	.align		4
.L_28:
        /*0008*/ 	.byte	0x04, 0x17
        /*000a*/ 	.short	(.L_30 - .L_29)
.L_29:
        /*000c*/ 	.word	0x00000000
        /*0010*/ 	.short	0x0000
        /*0012*/ 	.short	0x0000
        /*0014*/ 	.byte	0x00, 0xf5, 0x21, 0x00


	//----- nvinfo : EIATTR_SPARSE_MMA_MASK
	.align		4
.L_30:
        /*0018*/ 	.byte	0x03, 0x50
        /*001a*/ 	.short	0x0000


	//----- nvinfo : EIATTR_MAXREG_COUNT
	.align		4
        /*001c*/ 	.byte	0x03, 0x1b
        /*001e*/ 	.short	0x00ff


	//----- nvinfo : EIATTR_MERCURY_ISA_VERSION
	.align		4
        /*0020*/ 	.byte	0x03, 0x5f
        /*0022*/ 	.short	0x0101


	//----- nvinfo : EIATTR_VRC_CTA_INIT_COUNT
	.align		4
        /*0024*/ 	.byte	0x02, 0x4a
	.zero		1
	.zero		1


	//----- nvinfo : EIATTR_EXIT_INSTR_OFFSETS
	.align		4
        /*0028*/ 	.byte	0x04, 0x1c
        /*002a*/ 	.short	(.L_32 - .L_31)


	//   ....[0]....
.L_31:
        /*002c*/ 	.word	0x00001860


	//----- nvinfo : EIATTR_CBANK_PARAM_SIZE
	.align		4
.L_32:
        /*0030*/ 	.byte	0x03, 0x19
        /*0032*/ 	.short	0x0008


	//----- nvinfo : EIATTR_PARAM_CBANK
	.align		4
        /*0034*/ 	.byte	0x04, 0x0a
        /*0036*/ 	.short	(.L_34 - .L_33)
	.align		4
.L_33:
        /*0038*/ 	.word	index@(.nv.constant0._Z11histsPileUpPj)
        /*003c*/ 	.short	0x0380
        /*003e*/ 	.short	0x0008


	//----- nvinfo : EIATTR_SW_WAR
	.align		4
.L_34:
        /*0040*/ 	.byte	0x04, 0x36
        /*0042*/ 	.short	(.L_36 - .L_35)
.L_35:
        /*0044*/ 	.word	0x00000008
.L_36:


//--------------------- .nv.info._Z12shmemAtomicsP17curandStateXORWOWPj --------------------------
	.section	.nv.info._Z12shmemAtomicsP17curandStateXORWOWPj,"",@"SHT_CUDA_INFO"
	.sectionflags	@""
	.align	4


	//----- nvinfo : EIATTR_CUDA_API_VERSION
	.align		4
        /*0000*/ 	.byte	0x04, 0x37
        /*0002*/ 	.short	(.L_38 - .L_37)
.L_37:
        /*0004*/ 	.word	0x00000082


	//----- nvinfo : EIATTR_KPARAM_INFO
	.align		4
.L_38:
        /*0008*/ 	.byte	0x04, 0x17
        /*000a*/ 	.short	(.L_40 - .L_39)
.L_39:
        /*000c*/ 	.word	0x00000000
        /*0010*/ 	.short	0x0001
        /*0012*/ 	.short	0x0008
        /*0014*/ 	.byte	0x00, 0xf5, 0x21, 0x00


	//----- nvinfo : EIATTR_KPARAM_INFO
	.align		4
.L_40:
        /*0018*/ 	.byte	0x04, 0x17
        /*001a*/ 	.short	(.L_42 - .L_41)
.L_41:
        /*001c*/ 	.word	0x00000000
        /*0020*/ 	.short	0x0000
        /*0022*/ 	.short	0x0000
        /*0024*/ 	.byte	0x00, 0xf5, 0x21, 0x00


	//----- nvinfo : EIATTR_SPARSE_MMA_MASK
	.align		4
.L_42:
        /*0028*/ 	.byte	0x03, 0x50
        /*002a*/ 	.short	0x0000


	//----- nvinfo : EIATTR_MAXREG_COUNT
	.align		4
        /*002c*/ 	.byte	0x03, 0x1b
        /*002e*/ 	.short	0x00ff


	//----- nvinfo : EIATTR_NUM_BARRIERS
	.align		4
        /*0030*/ 	.byte	0x02, 0x4c
        /*0032*/ 	.byte	0x01
	.zero		1


	//----- nvinfo : EIATTR_MERCURY_ISA_VERSION
	.align		4
        /*0034*/ 	.byte	0x03, 0x5f
        /*0036*/ 	.short	0x0101


	//----- nvinfo : EIATTR_VRC_CTA_INIT_COUNT
	.align		4
        /*0038*/ 	.byte	0x02, 0x4a
	.zero		1
	.zero		1


	//----- nvinfo : EIATTR_EXIT_INSTR_OFFSETS
	.align		4
        /*003c*/ 	.byte	0x04, 0x1c
        /*003e*/ 	.short	(.L_44 - .L_43)


	//   ....[0]....
.L_43:
        /*0040*/ 	.word	0x00000280


	//   ....[1]....
        /*0044*/ 	.word	0x00000300


	//----- nvinfo : EIATTR_CBANK_PARAM_SIZE
	.align		4
.L_44:
        /*0048*/ 	.byte	0x03, 0x19
        /*004a*/ 	.short	0x0010


	//----- nvinfo : EIATTR_PARAM_CBANK
	.align		4
        /*004c*/ 	.byte	0x04, 0x0a
        /*004e*/ 	.short	(.L_46 - .L_45)
	.align		4
.L_45:
        /*0050*/ 	.word	index@(.nv.constant0._Z12shmemAtomicsP17curandStateXORWOWPj)
        /*0054*/ 	.short	0x0380
        /*0056*/ 	.short	0x0010


	//----- nvinfo : EIATTR_SW_WAR
	.align		4
.L_46:
        /*0058*/ 	.byte	0x04, 0x36
        /*005a*/ 	.short	(.L_48 - .L_47)
.L_47:
        /*005c*/ 	.word	0x00000008
.L_48:


//--------------------- .nv.info._Z15setupExperimentP17curandStateXORWOW --------------------------
	.section	.nv.info._Z15setupExperimentP17curandStateXORWOW,"",@"SHT_CUDA_INFO"
	.sectionflags	@""
	.align	4


	//----- nvinfo : EIATTR_CUDA_API_VERSION
	.align		4
        /*0000*/ 	.byte	0x04, 0x37
        /*0002*/ 	.short	(.L_50 - .L_49)
.L_49:
        /*0004*/ 	.word	0x00000082


	//----- nvinfo : EIATTR_KPARAM_INFO
	.align		4
.L_50:
        /*0008*/ 	.byte	0x04, 0x17
        /*000a*/ 	.short	(.L_52 - .L_51)
.L_51:
        /*000c*/ 	.word	0x00000000
        /*0010*/ 	.short	0x0000
        /*0012*/ 	.short	0x0000
        /*0014*/ 	.byte	0x00, 0xf5, 0x21, 0x00


	//----- nvinfo : EIATTR_SPARSE_MMA_MASK
	.align		4
.L_52:
        /*0018*/ 	.byte	0x03, 0x50
        /*001a*/ 	.short	0x0000


	//----- nvinfo : EIATTR_MAXREG_COUNT
	.align		4
        /*001c*/ 	.byte	0x03, 0x1b
        /*001e*/ 	.short	0x00ff


	//----- nvinfo : EIATTR_MERCURY_ISA_VERSION
	.align		4
        /*0020*/ 	.byte	0x03, 0x5f
        /*0022*/ 	.short	0x0101


	//----- nvinfo : EIATTR_VRC_CTA_INIT_COUNT
	.align		4
        /*0024*/ 	.byte	0x02, 0x4a
	.zero		1
	.zero		1


	//----- nvinfo : EIATTR_EXIT_INSTR_OFFSETS
	.align		4
        /*0028*/ 	.byte	0x04, 0x1c
        /*002a*/ 	.short	(.L_54 - .L_53)


	//   ....[0]....
.L_53:
        /*002c*/ 	.word	0x00000e80


	//----- nvinfo : EIATTR_CRS_STACK_SIZE
	.align		4
.L_54:
        /*0030*/ 	.byte	0x04, 0x1e
        /*0032*/ 	.short	(.L_56 - .L_55)
.L_55:
        /*0034*/ 	.word	0x00000000


	//----- nvinfo : EIATTR_CBANK_PARAM_SIZE
	.align		4
.L_56:
        /*0038*/ 	.byte	0x03, 0x19
        /*003a*/ 	.short	0x0008


	//----- nvinfo : EIATTR_PARAM_CBANK
	.align		4
        /*003c*/ 	.byte	0x04, 0x0a
        /*003e*/ 	.short	(.L_58 - .L_57)
	.align		4
.L_57:
        /*0040*/ 	.word	index@(.nv.constant0._Z15setupExperimentP17curandStateXORWOW)
        /*0044*/ 	.short	0x0380
        /*0046*/ 	.short	0x0008


	//----- nvinfo : EIATTR_SW_WAR
	.align		4
.L_58:
        /*0048*/ 	.byte	0x04, 0x36
        /*004a*/ 	.short	(.L_60 - .L_59)
.L_59:
        /*004c*/ 	.word	0x00000008
.L_60:


//--------------------- .nv.callgraph             --------------------------
	.section	.nv.callgraph,"",@"SHT_CUDA_CALLGRAPH"
	.align	4
	.sectionentsize	8
	.align		4
        /*0000*/ 	.word	0x00000000
	.align		4
        /*0004*/ 	.word	0xffffffff
	.align		4
        /*0008*/ 	.word	0x00000000
	.align		4
        /*000c*/ 	.word	0xfffffffe
	.align		4
        /*0010*/ 	.word	0x00000000
	.align		4
        /*0014*/ 	.word	0xfffffffd
	.align		4
        /*0018*/ 	.word	0x00000000
	.align		4
        /*001c*/ 	.word	0xfffffffc


//--------------------- .nv.constant4             --------------------------
	.section	.nv.constant4,"a",@progbits
	.align	8
	.align		8
.nv.constant4:
        /*0000*/ 	.dword	precalc_xorwow_matrix
	.align		8
        /*0008*/ 	.dword	precalc_xorwow_offset_matrix
	.align		8
        /*0010*/ 	.dword	mrg32k3aM1
	.align		8
        /*0018*/ 	.dword	mrg32k3aM2
	.align		8
        /*0020*/ 	.dword	mrg32k3aM1SubSeq
	.align		8
        /*0028*/ 	.dword	mrg32k3aM2SubSeq
	.align		8
        /*0030*/ 	.dword	mrg32k3aM1Seq
	.align		8
        /*0038*/ 	.dword	mrg32k3aM2Seq


//--------------------- .nv.constant3             --------------------------
	.section	.nv.constant3,"a",@progbits
	.align	8
.nv.constant3:
	.type		__cr_lgamma_table,@object
	.size		__cr_lgamma_table,(.L_8 - __cr_lgamma_table)
__cr_lgamma_table:
        /*0000*/ 	.byte	0x00, 0x00, 0x00, 0x00, 0x00, 0x00, 0x00, 0x00, 0x00, 0x00, 0x00, 0x00, 0x00, 0x00, 0x00, 0x00
        /*0010*/ 	.byte	0xef, 0x39, 0xfa, 0xfe, 0x42, 0x2e, 0xe6, 0x3f, 0x02, 0x20, 0x2a, 0xfa, 0x0b, 0xab, 0xfc, 0x3f
        /*0020*/ 	.byte	0xf9, 0x2c, 0x92, 0x7c, 0xa7, 0x6c, 0x09, 0x40, 0xc9, 0x79, 0x44, 0x3c, 0x64, 0x26, 0x13, 0x40
        /*0030*/ 	.byte	0xca, 0x01, 0xcf, 0x3a, 0x27, 0x51, 0x1a, 0x40, 0x30, 0xcc, 0x2d, 0xf3, 0xe1, 0x0c, 0x21, 0x40
        /*0040*/ 	.byte	0x0d, 0xb7, 0xfc, 0x82, 0x8e, 0x35, 0x25, 0x40
.L_8:


//--------------------- .text._Z11histsPileUpPj   --------------------------
	.section	.text._Z11histsPileUpPj,"ax",@progbits
	.align	128
        .global         _Z11histsPileUpPj
        .type           _Z11histsPileUpPj,@function
        .size           _Z11histsPileUpPj,(.L_x_11 - _Z11histsPileUpPj)
        .other          _Z11histsPileUpPj,@"STO_CUDA_ENTRY STV_DEFAULT"
_Z11histsPileUpPj:
.text._Z11histsPileUpPj:
[----:B------:R-:W-:Y:S01]  /*0000*/  LDC R1, c[0x0][0x37c] ;  /* 0x0000df00ff017b82 */ /* 0x000fe20000000800 */
[----:B------:R-:W0:Y:S07]  /*0010*/  S2R R5, SR_TID.X ;  /* 0x0000000000057919 */ /* 0x000e2e0000002100 */
[----:B------:R-:W0:Y:S01]  /*0020*/  LDC.64 R2, c[0x0][0x380] ;  /* 0x0000e000ff027b82 */ /* 0x000e220000000a00 */
[----:B------:R-:W1:Y:S01]  /*0030*/  LDCU.64 UR4, c[0x0][0x358] ;  /* 0x00006b00ff0477ac */ /* 0x000e620008000a00 */
[----:B0-----:R-:W-:-:S05]  /*0040*/  IMAD.WIDE.U32 R2, R5, 0x4, R2 ;  /* 0x0000000405027825 */ /* 0x001fca00078e0002 */
[----:B-1----:R-:W2:Y:S04]  /*0050*/  LDG.E R16, desc[UR4][R2.64] ;  /* 0x0000000402107981 */ /* 0x002ea8000c1e1900 */
[----:B------:R-:W2:Y:S04]  /*0060*/  LDG.E R19, desc[UR4][R2.64+0x80] ;  /* 0x0000800402137981 */ /* 0x000ea8000c1e1900 */
[----:B------:R-:W2:Y:S04]  /*0070*/  LDG.E R18, desc[UR4][R2.64+0x100] ;  /* 0x0001000402127981 */ /* 0x000ea8000c1e1900 */
[----:B------:R-:W3:Y:S04]  /*0080*/  LDG.E R21, desc[UR4][R2.64+0x180] ;  /* 0x0001800402157981 */ /* 0x000ee8000c1e1900 */
[----:B------:R-:W3:Y:S04]  /*0090*/  LDG.E R24, desc[UR4][R2.64+0x200] ;  /* 0x0002000402187981 */ /* 0x000ee8000c1e1900 */
[----:B------:R-:W4:Y:S04]  /*00a0*/  LDG.E R20, desc[UR4][R2.64+0x280] ;  /* 0x0002800402147981 */ /* 0x000f28000c1e1900 */
[----:B------:R-:W4:Y:S04]  /*00b0*/  LDG.E R23, desc[UR4][R2.64+0x300] ;  /* 0x0003000402177981 */ /* 0x000f28000c1e1900 */
[----:B------:R-:W5:Y:S04]  /*00c0*/  LDG.E R25, desc[UR4][R2.64+0x380] ;  /* 0x0003800402197981 */ /* 0x000f68000c1e1900 */
        /* <DEDUP_REMOVED lines=14> */
[----:B------:R-:W5:Y:S01]  /*01b0*/  LDG.E R17, desc[UR4][R2.64+0xb00] ;  /* 0x000b000402117981 */ /* 0x000f62000c1e1900 */
[----:B--2---:R-:W-:-:S03]  /*01c0*/  IADD3 R18, PT, PT, R18, R16, R19 ;  /* 0x0000001012127210 */ /* 0x004fc60007ffe013 */
[----:B------:R-:W2:Y:S04]  /*01d0*/  LDG.E R16, desc[UR4][R2.64+0xb80] ;  /* 0x000b800402107981 */ /* 0x000ea8000c1e1900 */
[----:B------:R-:W2:Y:S01]  /*01e0*/  LDG.E R19, desc[UR4][R2.64+0xc00] ;  /* 0x000c000402137981 */ /* 0x000ea2000c1e1900 */
[----:B---3--:R-:W-:-:S03]  /*01f0*/  IADD3 R24, PT, PT, R24, R18, R21 ;  /* 0x0000001218187210 */ /* 0x008fc60007ffe015 */
[----:B------:R-:W3:Y:S04]  /*0200*/  LDG.E R18, desc[UR4][R2.64+0xc80] ;  /* 0x000c800402127981 */ /* 0x000ee8000c1e1900 */
[----:B------:R-:W3:Y:S01]  /*0210*/  LDG.E R21, desc[UR4][R2.64+0xd00] ;  /* 0x000d000402157981 */ /* 0x000ee2000c1e1900 */
[----:B----4-:R-:W-:-:S03]  /*0220*/  IADD3 R24, PT, PT, R23, R24, R20 ;  /* 0x0000001817187210 */ /* 0x010fc60007ffe014 */
[----:B------:R-:W4:Y:S04]  /*0230*/  LDG.E R20, desc[UR4][R2.64+0xd80] ;  /* 0x000d800402147981 */ /* 0x000f28000c1e1900 */
[----:B------:R-:W4:Y:S01]  /*0240*/  LDG.E R23, desc[UR4][R2.64+0xe00] ;  /* 0x000e000402177981 */ /* 0x000f22000c1e1900 */
[----:B-----5:R-:W-:-:S03]  /*0250*/  IADD3 R24, PT, PT, R22, R24, R25 ;  /* 0x0000001816187210 */ /* 0x020fc60007ffe019 */
[----:B------:R-:W5:Y:S04]  /*0260*/  LDG.E R22, desc[UR4][R2.64+0xe80] ;  /* 0x000e800402167981 */ /* 0x000f68000c1e1900 */
[----:B------:R-:W5:Y:S01]  /*0270*/  LDG.E R25, desc[UR4][R2.64+0xf00] ;  /* 0x000f000402197981 */ /* 0x000f62000c1e1900 */
[----:B------:R-:W-:-:S03]  /*0280*/  IADD3 R24, PT, PT, R5, R24, R0 ;  /* 0x0000001805187210 */ /* 0x000fc60007ffe000 */
        /* <DEDUP_REMOVED lines=334> */
[----:B------:R-:W5:Y:S04]  /*1770*/  LDG.E R7, desc[UR4][R2.64+0x7f00] ;  /* 0x007f000402077981 */ /* 0x000f68000c1e1900 */
[----:B------:R-:W5:Y:S01]  /*1780*/  LDG.E R4, desc[UR4][R2.64+0x7f80] ;  /* 0x007f800402047981 */ /* 0x000f62000c1e1900 */
[----:B------:R-:W-:-:S04]  /*1790*/  IADD3 R6, PT, PT, R9, R26, R6 ;  /* 0x0000001a09067210 */ /* 0x000fc80007ffe006 */
[----:B------:R-:W-:-:S04]  /*17a0*/  IADD3 R6, PT, PT, R11, R6, R8 ;  /* 0x000000060b067210 */ /* 0x000fc80007ffe008 */
[----:B------:R-:W-:-:S04]  /*17b0*/  IADD3 R6, PT, PT, R10, R6, R13 ;  /* 0x000000060a067210 */ /* 0x000fc80007ffe00d */
[----:B------:R-:W-:-:S04]  /*17c0*/  IADD3 R6, PT, PT, R12, R6, R15 ;  /* 0x000000060c067210 */ /* 0x000fc80007ffe00f */
[----:B------:R-:W-:-:S04]  /*17d0*/  IADD3 R6, PT, PT, R14, R6, R17 ;  /* 0x000000060e067210 */ /* 0x000fc80007ffe011 */
[----:B--2---:R-:W-:-:S04]  /*17e0*/  IADD3 R6, PT, PT, R16, R6, R19 ;  /* 0x0000000610067210 */ /* 0x004fc80007ffe013 */
[----:B---3--:R-:W-:-:S04]  /*17f0*/  IADD3 R6, PT, PT, R18, R6, R21 ;  /* 0x0000000612067210 */ /* 0x008fc80007ffe015 */
[----:B----4-:R-:W-:-:S04]  /*1800*/  IADD3 R6, PT, PT, R20, R6, R23 ;  /* 0x0000000614067210 */ /* 0x010fc80007ffe017 */
[----:B-----5:R-:W-:-:S04]  /*1810*/  IADD3 R6, PT, PT, R25, R6, R22 ;  /* 0x0000000619067210 */ /* 0x020fc80007ffe016 */
[----:B------:R-:W-:-:S04]  /*1820*/  IADD3 R0, PT, PT, R0, R6, R5 ;  /* 0x0000000600007210 */ /* 0x000fc80007ffe005 */
[----:B------:R-:W-:-:S05]  /*1830*/  IADD3 R7, PT, PT, R7, R0, R24 ;  /* 0x0000000007077210 */ /* 0x000fca0007ffe018 */
[----:B------:R-:W-:-:S05]  /*1840*/  IMAD.IADD R7, R7, 0x1, R4 ;  /* 0x0000000107077824 */ /* 0x000fca00078e0204 */
[----:B------:R-:W-:Y:S01]  /*1850*/  STG.E desc[UR4][R2.64], R7 ;  /* 0x0000000702007986 */ /* 0x000fe2000c101904 */
[----:B------:R-:W-:Y:S05]  /*1860*/  EXIT ;  /* 0x000000000000794d */ /* 0x000fea0003800000 */
.L_x_0:
[----:B------:R-:W-:-:S00]  /*1870*/  BRA `(.L_x_0) ;  /* 0xfffffffc00fc7947 */ /* 0x000fc0000383ffff */
[----:B------:R-:W-:-:S00]  /*1880*/  NOP ;  /* 0x0000000000007918 */ /* 0x000fc00000000000 */
[----:B------:R-:W-:-:S00]  /*1890*/  NOP ;  /* 0x0000000000007918 */ /* 0x000fc00000000000 */
[----:B------:R-:W-:-:S00]  /*18a0*/  NOP ;  /* 0x0000000000007918 */ /* 0x000fc00000000000 */
[----:B------:R-:W-:-:S00]  /*18b0*/  NOP ;  /* 0x0000000000007918 */ /* 0x000fc00000000000 */
[----:B------:R-:W-:-:S00]  /*18c0*/  NOP ;  /* 0x0000000000007918 */ /* 0x000fc00000000000 */
[----:B------:R-:W-:-:S00]  /*18d0*/  NOP ;  /* 0x0000000000007918 */ /* 0x000fc00000000000 */
[----:B------:R-:W-:-:S00]  /*18e0*/  NOP ;  /* 0x0000000000007918 */ /* 0x000fc00000000000 */
[----:B------:R-:W-:-:S00]  /*18f0*/  NOP ;  /* 0x0000000000007918 */ /* 0x000fc00000000000 */
.L_x_11:


//--------------------- .text._Z12shmemAtomicsP17curandStateXORWOWPj --------------------------
	.section	.text._Z12shmemAtomicsP17curandStateXORWOWPj,"ax",@progbits
	.align	128
        .global         _Z12shmemAtomicsP17curandStateXORWOWPj
        .type           _Z12shmemAtomicsP17curandStateXORWOWPj,@function
        .size           _Z12shmemAtomicsP17curandStateXORWOWPj,(.L_x_12 - _Z12shmemAtomicsP17curandStateXORWOWPj)
        .other          _Z12shmemAtomicsP17curandStateXORWOWPj,@"STO_CUDA_ENTRY STV_DEFAULT"
_Z12shmemAtomicsP17curandStateXORWOWPj:
.text._Z12shmemAtomicsP17curandStateXORWOWPj:
[----:B------:R-:W-:Y:S01]  /*0000*/  LDC R1, c[0x0][0x37c] ;  /* 0x0000df00ff017b82 */ /* 0x000fe20000000800 */
[----:B------:R-:W0:Y:S07]  /*0010*/  S2R R0, SR_TID.X ;  /* 0x0000000000007919 */ /* 0x000e2e0000002100 */
[----:B------:R-:W1:Y:S01]  /*0020*/  LDC.64 R2, c[0x0][0x380] ;  /* 0x0000e000ff027b82 */ /* 0x000e620000000a00 */
[----:B------:R-:W0:Y:S01]  /*0030*/  LDCU UR4, c[0x0][0x360] ;  /* 0x00006c00ff0477ac */ /* 0x000e220008000800 */
[----:B------:R-:W0:Y:S01]  /*0040*/  S2R R9, SR_CTAID.X ;  /* 0x0000000000097919 */ /* 0x000e220000002500 */
[----:B------:R-:W2:Y:S01]  /*0050*/  LDCU.64 UR6, c[0x0][0x358] ;  /* 0x00006b00ff0677ac */ /* 0x000ea20008000a00 */
[----:B0-----:R-:W-:-:S04]  /*0060*/  IMAD R5, R9, UR4, R0 ;  /* 0x0000000409057c24 */ /* 0x001fc8000f8e0200 */
[----:B-1----:R-:W-:-:S05]  /*0070*/  IMAD.WIDE R2, R5, 0x30, R2 ;  /* 0x0000003005027825 */ /* 0x002fca00078e0202 */
[----:B--2---:R-:W2:Y:S04]  /*0080*/  LDG.E.64 R10, desc[UR6][R2.64] ;  /* 0x00000006020a7981 */ /* 0x004ea8000c1e1b00 */
[----:B------:R-:W3:Y:S04]  /*0090*/  LDG.E.64 R4, desc[UR6][R2.64+0x10] ;  /* 0x0000100602047981 */ /* 0x000ee8000c1e1b00 */
[----:B------:R-:W4:Y:S01]  /*00a0*/  LDG.E.64 R6, desc[UR6][R2.64+0x8] ;  /* 0x0000080602067981 */ /* 0x000f22000c1e1b00 */
[----:B------:R-:W0:Y:S01]  /*00b0*/  S2UR UR5, SR_CgaCtaId ;  /* 0x00000000000579c3 */ /* 0x000e220000008800 */
[----:B------:R-:W-:Y:S01]  /*00c0*/  UMOV UR4, 0x400 ;  /* 0x0000040000047882 */ /* 0x000fe20000000000 */
[----:B------:R-:W-:Y:S01]  /*00d0*/  ISETP.GT.U32.AND P0, PT, R0, 0x1f, PT ;  /* 0x0000001f0000780c */ /* 0x000fe20003f04070 */
[----:B0-----:R-:W-:Y:S01]  /*00e0*/  ULEA UR4, UR5, UR4, 0x18 ;  /* 0x0000000405047291 */ /* 0x001fe2000f8ec0ff */
[----:B--2---:R-:W-:-:S02]  /*00f0*/  SHF.R.U32.HI R8, RZ, 0x2, R11 ;  /* 0x00000002ff087819 */ /* 0x004fc4000001160b */
[----:B------:R-:W-:Y:S02]  /*0100*/  IADD3 R10, PT, PT, R10, 0x587c5, RZ ;  /* 0x000587c50a0a7810 */ /* 0x000fe40007ffe0ff */
[----:B------:R-:W-:Y:S01]  /*0110*/  LOP3.LUT R8, R8, R11, RZ, 0x3c, !PT ;  /* 0x0000000b08087212 */ /* 0x000fe200078e3cff */
[----:B---3--:R-:W-:Y:S01]  /*0120*/  IMAD.SHL.U32 R11, R5, 0x10, RZ ;  /* 0x00000010050b7824 */ /* 0x008fe200078e00ff */
[----:B------:R-:W-:Y:S01]  /*0130*/  MOV R17, R4 ;  /* 0x0000000400117202 */ /* 0x000fe20000000f00 */
[----:B----4-:R-:W-:Y:S02]  /*0140*/  IMAD.MOV.U32 R16, RZ, RZ, R7 ;  /* 0x000000ffff107224 */ /* 0x010fe400078e0007 */
[----:B------:R-:W-:-:S03]  /*0150*/  IMAD.SHL.U32 R12, R8, 0x2, RZ ;  /* 0x00000002080c7824 */ /* 0x000fc600078e00ff */
[----:B------:R0:W-:Y:S02]  /*0160*/  STG.E.64 desc[UR6][R2.64+0x8], R16 ;  /* 0x0000081002007986 */ /* 0x0001e4000c101b06 */
[----:B------:R-:W-:Y:S01]  /*0170*/  LOP3.LUT R12, R8, R12, R11, 0x96, !PT ;  /* 0x0000000c080c7212 */ /* 0x000fe200078e960b */
[----:B------:R-:W-:-:S03]  /*0180*/  HFMA2 R11, -RZ, RZ, 0.1171875, 0 ;  /* 0x2f800000ff0b7431 */ /* 0x000fc600000001ff */
[----:B------:R-:W-:Y:S01]  /*0190*/  LOP3.LUT R13, R12, R5, RZ, 0x3c, !PT ;  /* 0x000000050c0d7212 */ /* 0x000fe200078e3cff */
[----:B------:R-:W-:-:S04]  /*01a0*/  IMAD.MOV.U32 R12, RZ, RZ, R5 ;  /* 0x000000ffff0c7224 */ /* 0x000fc800078e0005 */
[----:B------:R-:W-:Y:S01]  /*01b0*/  IMAD.IADD R8, R13, 0x1, R10 ;  /* 0x000000010d087824 */ /* 0x000fe200078e020a */
[----:B------:R0:W-:Y:S04]  /*01c0*/  STG.E.64 desc[UR6][R2.64+0x10], R12 ;  /* 0x0000100c02007986 */ /* 0x0001e8000c101b06 */
[----:B------:R-:W-:-:S05]  /*01d0*/  I2FP.F32.U32 R8, R8 ;  /* 0x0000000800087245 */ /* 0x000fca0000201000 */
[----:B------:R-:W-:Y:S01]  /*01e0*/  FFMA R8, R8, R11, 1.1641532182693481445e-10 ;  /* 0x2f00000008087423 */ /* 0x000fe2000000000b */
[----:B------:R-:W-:-:S03]  /*01f0*/  MOV R11, R6 ;  /* 0x00000006000b7202 */ /* 0x000fc60000000f00 */
[----:B------:R-:W-:Y:S01]  /*0200*/  FMUL R14, R8, 32 ;  /* 0x42000000080e7820 */ /* 0x000fe20000400000 */
[----:B------:R-:W-:Y:S01]  /*0210*/  LEA R8, R0, UR4, 0x2 ;  /* 0x0000000400087c11 */ /* 0x000fe2000f8e10ff */
[----:B------:R0:W-:Y:S04]  /*0220*/  STG.E.64 desc[UR6][R2.64], R10 ;  /* 0x0000000a02007986 */ /* 0x0001e8000c101b06 */
[----:B------:R-:W1:Y:S01]  /*0230*/  F2I.U32.TRUNC.NTZ R14, R14 ;  /* 0x0000000e000e7305 */ /* 0x000e62000020f000 */
[----:B------:R0:W-:Y:S01]  /*0240*/  @!P0 STS [R8], RZ ;  /* 0x000000ff08008388 */ /* 0x0001e20000000800 */
[----:B-1----:R-:W-:-:S05]  /*0250*/  LEA R4, R14, UR4, 0x2 ;  /* 0x000000040e047c11 */ /* 0x002fca000f8e10ff */
[----:B------:R0:W-:Y:S01]  /*0260*/  ATOMS.POPC.INC.32 RZ, [R4+URZ] ;  /* 0x0000000004ff7f8c */ /* 0x0001e2000d8000ff */
[----:B------:R-:W-:Y:S06]  /*0270*/  BAR.SYNC.DEFER_BLOCKING 0x0 ;  /* 0x0000000000007b1d */ /* 0x000fec0000010000 */
[----:B------:R-:W-:Y:S05]  /*0280*/  @P0 EXIT ;  /* 0x000000000000094d */ /* 0x000fea0003800000 */
[----:B0-----:R-:W0:Y:S01]  /*0290*/  LDC.64 R2, c[0x0][0x388] ;  /* 0x0000e200ff027b82 */ /* 0x001e220000000a00 */
[----:B------:R-:W-:Y:S01]  /*02a0*/  IMAD R9, R9, 0x20, R0 ;  /* 0x0000002009097824 */ /* 0x000fe200078e0200 */
[----:B------:R-:W1:Y:S03]  /*02b0*/  LDS R8, [R8] ;  /* 0x0000000008087984 */ /* 0x000e660000000800 */
[----:B0-----:R-:W-:-:S05]  /*02c0*/  IMAD.WIDE.U32 R2, R9, 0x4, R2 ;  /* 0x0000000409027825 */ /* 0x001fca00078e0002 */
[----:B------:R-:W1:Y:S02]  /*02d0*/  LDG.E R5, desc[UR6][R2.64] ;  /* 0x0000000602057981 */ /* 0x000e64000c1e1900 */
[----:B-1----:R-:W-:-:S05]  /*02e0*/  IADD3 R5, PT, PT, R8, R5, RZ ;  /* 0x0000000508057210 */ /* 0x002fca0007ffe0ff */
[----:B------:R-:W-:Y:S01]  /*02f0*/  STG.E desc[UR6][R2.64], R5 ;  /* 0x0000000502007986 */ /* 0x000fe2000c101906 */
[----:B------:R-:W-:Y:S05]  /*0300*/  EXIT ;  /* 0x000000000000794d */ /* 0x000fea0003800000 */
.L_x_1:
        /* <DEDUP_REMOVED lines=15> */
.L_x_12:


//--------------------- .text._Z15setupExperimentP17curandStateXORWOW --------------------------
	.section	.text._Z15setupExperimentP17curandStateXORWOW,"ax",@progbits
	.align	128
        .global         _Z15setupExperimentP17curandStateXORWOW
        .type           _Z15setupExperimentP17curandStateXORWOW,@function
        .size           _Z15setupExperimentP17curandStateXORWOW,(.L_x_13 - _Z15setupExperimentP17curandStateXORWOW)
        .other          _Z15setupExperimentP17curandStateXORWOW,@"STO_CUDA_ENTRY STV_DEFAULT"
_Z15setupExperimentP17curandStateXORWOW:
.text._Z15setupExperimentP17curandStateXORWOW:
[----:B------:R-:W-:Y:S01]  /*0000*/  LDC R1, c[0x0][0x37c] ;  /* 0x0000df00ff017b82 */ /* 0x000fe20000000800 */
[----:B------:R-:W0:Y:S07]  /*0010*/  S2R R13, SR_TID.X ;  /* 0x00000000000d7919 */ /* 0x000e2e0000002100 */
[----:B------:R-:W0:Y:S01]  /*0020*/  S2UR UR6, SR_CTAID.X ;  /* 0x00000000000679c3 */ /* 0x000e220000002500 */
[----:B------:R-:W1:Y:S01]  /*0030*/  LDCU.64 UR4, c[0x0][0x358] ;  /* 0x00006b00ff0477ac */ /* 0x000e620008000a00 */
[----:B------:R-:W-:Y:S01]  /*0040*/  IMAD.MOV.U32 R2, RZ, RZ, 0x3198c20f ;  /* 0x3198c20fff027424 */ /* 0x000fe200078e00ff */
[----:B------:R-:W-:Y:S01]  /*0050*/  BSSY.RECONVERGENT B0, `(.L_x_2) ;  /* 0x00000df000007945 */ /* 0x000fe20003800200 */
[----:B------:R-:W-:-:S02]  /*0060*/  IMAD.MOV.U32 R3, RZ, RZ, 0x5efdb30c ;  /* 0x5efdb30cff037424 */ /* 0x000fc400078e00ff */
[----:B------:R-:W-:Y:S02]  /*0070*/  IMAD.MOV.U32 R4, RZ, RZ, 0x423bb012 ;  /* 0x423bb012ff047424 */ /* 0x000fe400078e00ff */
[----:B------:R-:W0:Y:S01]  /*0080*/  LDC R0, c[0x0][0x360] ;  /* 0x0000d800ff007b82 */ /* 0x000e220000000800 */
[----:B------:R-:W-:Y:S02]  /*0090*/  IMAD.MOV.U32 R5, RZ, RZ, -0x75bd8fc ;  /* 0xf8a42704ff057424 */ /* 0x000fe400078e00ff */
[----:B------:R-:W-:Y:S02]  /*00a0*/  IMAD.MOV.U32 R8, RZ, RZ, -0x23270784 ;  /* 0xdcd8f87cff087424 */ /* 0x000fe400078e00ff */
[----:B------:R-:W-:-:S03]  /*00b0*/  IMAD.MOV.U32 R9, RZ, RZ, 0x57fa2510 ;  /* 0x57fa2510ff097424 */ /* 0x000fc600078e00ff */
[----:B------:R-:W2:Y:S01]  /*00c0*/  LDC.64 R6, c[0x0][0x380] ;  /* 0x0000e000ff067b82 */ /* 0x000ea20000000a00 */
[----:B0-----:R-:W-:-:S05]  /*00d0*/  IMAD R13, R0, UR6, R13 ;  /* 0x00000006000d7c24 */ /* 0x001fca000f8e020d */
[C---:B------:R-:W-:Y:S01]  /*00e0*/  ISETP.NE.AND P0, PT, R13.reuse, RZ, PT ;  /* 0x000000ff0d00720c */ /* 0x040fe20003f05270 */
[----:B--2---:R-:W-:-:S05]  /*00f0*/  IMAD.WIDE R6, R13, 0x30, R6 ;  /* 0x000000300d067825 */ /* 0x004fca00078e0206 */
[----:B-1----:R0:W-:Y:S04]  /*0100*/  STG.E.64 desc[UR4][R6.64], R2 ;  /* 0x0000000206007986 */ /* 0x0021e8000c101b04 */
[----:B------:R0:W-:Y:S04]  /*0110*/  STG.E.64 desc[UR4][R6.64+0x8], R4 ;  /* 0x0000080406007986 */ /* 0x0001e8000c101b04 */
[----:B------:R0:W-:Y:S01]  /*0120*/  STG.E.64 desc[UR4][R6.64+0x10], R8 ;  /* 0x0000100806007986 */ /* 0x0001e2000c101b04 */
[----:B------:R-:W-:Y:S05]  /*0130*/  @!P0 BRA `(.L_x_3) ;  /* 0x0000000c00408947 */ /* 0x000fea0003800000 */
[----:B------:R-:W-:Y:S01]  /*0140*/  SHF.R.S32.HI R0, RZ, 0x1f, R13 ;  /* 0x0000001fff007819 */ /* 0x000fe2000001140d */
[----:B------:R-:W-:-:S07]  /*0150*/  IMAD.MOV.U32 R12, RZ, RZ, RZ ;  /* 0x000000ffff0c7224 */ /* 0x000fce00078e00ff */
.L_x_9:
[----:B0-----:R-:W-:Y:S01]  /*0160*/  LOP3.LUT R2, R13, 0x3, RZ, 0xc0, !PT ;  /* 0x000000030d027812 */ /* 0x001fe200078ec0ff */
[----:B------:R-:W-:Y:S03]  /*0170*/  BSSY.RECONVERGENT B1, `(.L_x_4) ;  /* 0x00000c6000017945 */ /* 0x000fe60003800200 */
[----:B------:R-:W-:-:S04]  /*0180*/  ISETP.NE.U32.AND P0, PT, R2, RZ, PT ;  /* 0x000000ff0200720c */ /* 0x000fc80003f05070 */
[----:B------:R-:W-:-:S13]  /*0190*/  ISETP.NE.AND.EX P0, PT, RZ, RZ, PT, P0 ;  /* 0x000000ffff00720c */ /* 0x000fda0003f05300 */
[----:B------:R-:W-:Y:S05]  /*01a0*/  @!P0 BRA `(.L_x_5) ;  /* 0x0000000c00088947 */ /* 0x000fea0003800000 */
[----:B------:R-:W0:Y:S01]  /*01b0*/  LDC.64 R8, c[0x4][RZ] ;  /* 0x01000000ff087b82 */ /* 0x000e220000000a00 */
[----:B------:R-:W-:Y:S02]  /*01c0*/  IMAD.MOV.U32 R14, RZ, RZ, RZ ;  /* 0x000000ffff0e7224 */ /* 0x000fe400078e00ff */
[----:B0-----:R-:W-:-:S07]  /*01d0*/  IMAD.WIDE.U32 R8, R12, 0xc80, R8 ;  /* 0x00000c800c087825 */ /* 0x001fce00078e0008 */
.L_x_8:
[----:B0-----:R-:W-:Y:S01]  /*01e0*/  IMAD.MOV.U32 R15, RZ, RZ, RZ ;  /* 0x000000ffff0f7224 */ /* 0x001fe200078e00ff */
[----:B------:R-:W-:Y:S01]  /*01f0*/  CS2R R2, SRZ ;  /* 0x0000000000027805 */ /* 0x000fe2000001ff00 */
[----:B------:R-:W-:Y:S01]  /*0200*/  IMAD.MOV.U32 R17, RZ, RZ, RZ ;  /* 0x000000ffff117224 */ /* 0x000fe200078e00ff */
[----:B------:R-:W-:-:S07]  /*0210*/  CS2R R4, SRZ ;  /* 0x0000000000047805 */ /* 0x000fce000001ff00 */
.L_x_7:
[----:B------:R-:W-:-:S05]  /*0220*/  IMAD.WIDE.U32 R10, R17, 0x4, R6 ;  /* 0x00000004110a7825 */ /* 0x000fca00078e0006 */
[----:B------:R0:W5:Y:S01]  /*0230*/  LDG.E R16, desc[UR4][R10.64+0x4] ;  /* 0x000004040a107981 */ /* 0x000162000c1e1900 */
[----:B------:R-:W-:-:S07]  /*0240*/  IMAD.MOV.U32 R19, RZ, RZ, RZ ;  /* 0x000000ffff137224 */ /* 0x000fce00078e00ff */
.L_x_6:
[----:B-----5:R-:W-:Y:S01]  /*0250*/  SHF.R.U32.HI R24, RZ, R19, R16 ;  /* 0x00000013ff187219 */ /* 0x020fe20000011610 */
[----:B0-----:R-:W-:-:S03]  /*0260*/  IMAD.SHL.U32 R10, R17, 0x20, RZ ;  /* 0x00000020110a7824 */ /* 0x001fc600078e00ff */
[----:B------:R-:W-:Y:S01]  /*0270*/  LOP3.LUT R11, R24, 0x1, RZ, 0xc0, !PT ;  /* 0x00000001180b7812 */ /* 0x000fe200078ec0ff */
[----:B------:R-:W-:-:S03]  /*0280*/  IMAD.IADD R10, R10, 0x1, R19 ;  /* 0x000000010a0a7824 */ /* 0x000fc600078e0213 */
[----:B------:R-:W-:Y:S01]  /*0290*/  ISETP.NE.U32.AND P0, PT, R11, 0x1, PT ;  /* 0x000000010b00780c */ /* 0x000fe20003f05070 */
[----:B------:R-:W-:-:S03]  /*02a0*/  IMAD R11, R10, 0x5, RZ ;  /* 0x000000050a0b7824 */ /* 0x000fc600078e02ff */
[----:B------:R-:W-:Y:S01]  /*02b0*/  R2P PR, R24, 0x7e ;  /* 0x0000007e18007804 */ /* 0x000fe20000000000 */
[----:B------:R-:W-:-:S08]  /*02c0*/  IMAD.WIDE.U32 R10, R11, 0x4, R8 ;  /* 0x000000040b0a7825 */ /* 0x000fd000078e0008 */
[----:B------:R-:W2:Y:S04]  /*02d0*/  @!P0 LDG.E R18, desc[UR4][R10.64] ;  /* 0x000000040a128981 */ /* 0x000ea8000c1e1900 */
[----:B------:R-:W3:Y:S04]  /*02e0*/  @!P0 LDG.E R20, desc[UR4][R10.64+0x10] ;  /* 0x000010040a148981 */ /* 0x000ee8000c1e1900 */
[----:B------:R-:W4:Y:S04]  /*02f0*/  @P1 LDG.E R22, desc[UR4][R10.64+0x14] ;  /* 0x000014040a161981 */ /* 0x000f28000c1e1900 */
[----:B------:R-:W4:Y:S04]  /*0300*/  @P2 LDG.E R26, desc[UR4][R10.64+0x28] ;  /* 0x000028040a1a2981 */ /* 0x000f28000c1e1900 */
[----:B------:R-:W4:Y:S04]  /*0310*/  @!P0 LDG.E R21, desc[UR4][R10.64+0x4] ;  /* 0x000004040a158981 */ /* 0x000f28000c1e1900 */
[----:B------:R-:W4:Y:S04]  /*0320*/  @!P0 LDG.E R23, desc[UR4][R10.64+0xc] ;  /* 0x00000c040a178981 */ /* 0x000f28000c1e1900 */
[----:B------:R-:W4:Y:S04]  /*0330*/  @P1 LDG.E R25, desc[UR4][R10.64+0x18] ;  /* 0x000018040a191981 */ /* 0x000f28000c1e1900 */
[----:B------:R-:W4:Y:S04]  /*0340*/  @P3 LDG.E R28, desc[UR4][R10.64+0x3c] ;  /* 0x00003c040a1c3981 */ /* 0x000f28000c1e1900 */
[----:B------:R-:W4:Y:S01]  /*0350*/  @P6 LDG.E R27, desc[UR4][R10.64+0x7c] ;  /* 0x00007c040a1b6981 */ /* 0x000f22000c1e1900 */
[----:B--2---:R-:W-:-:S03]  /*0360*/  @!P0 LOP3.LUT R15, R15, R18, RZ, 0x3c, !PT ;  /* 0x000000120f0f8212 */ /* 0x004fc600078e3cff */
[----:B------:R-:W2:Y:S01]  /*0370*/  @!P0 LDG.E R18, desc[UR4][R10.64+0x8] ;  /* 0x000008040a128981 */ /* 0x000ea2000c1e1900 */
[----:B---3--:R-:W-:-:S03]  /*0380*/  @!P0 LOP3.LUT R3, R3, R20, RZ, 0x3c, !PT ;  /* 0x0000001403038212 */ /* 0x008fc600078e3cff */
[----:B------:R-:W3:Y:S01]  /*0390*/  @P1 LDG.E R20, desc[UR4][R10.64+0x24] ;  /* 0x000024040a141981 */ /* 0x000ee2000c1e1900 */
[----:B----4-:R-:W-:-:S03]  /*03a0*/  @P1 LOP3.LUT R15, R15, R22, RZ, 0x3c, !PT ;  /* 0x000000160f0f1212 */ /* 0x010fc600078e3cff */
[----:B------:R-:W4:Y:S01]  /*03b0*/  @P2 LDG.E R22, desc[UR4][R10.64+0x38] ;  /* 0x000038040a162981 */ /* 0x000f22000c1e1900 */
[----:B------:R-:W-:-:S03]  /*03c0*/  @P2 LOP3.LUT R15, R15, R26, RZ, 0x3c, !PT ;  /* 0x0000001a0f0f2212 */ /* 0x000fc600078e3cff */
[----:B------:R-:W4:Y:S01]  /*03d0*/  @P4 LDG.E R26, desc[UR4][R10.64+0x50] ;  /* 0x000050040a1a4981 */ /* 0x000f22000c1e1900 */
[----:B------:R-:W-:-:S03]  /*03e0*/  @!P0 LOP3.LUT R4, R4, R21, RZ, 0x3c, !PT ;  /* 0x0000001504048212 */ /* 0x000fc600078e3cff */
[----:B------:R-:W4:Y:S01]  /*03f0*/  @P1 LDG.E R21, desc[UR4][R10.64+0x20] ;  /* 0x000020040a151981 */ /* 0x000f22000c1e1900 */
[----:B------:R-:W-:-:S03]  /*0400*/  @!P0 LOP3.LUT R2, R2, R23, RZ, 0x3c, !PT ;  /* 0x0000001702028212 */ /* 0x000fc600078e3cff */
[----:B------:R-:W4:Y:S01]  /*0410*/  @P2 LDG.E R23, desc[UR4][R10.64+0x2c] ;  /* 0x00002c040a172981 */ /* 0x000f22000c1e1900 */
[----:B------:R-:W-:-:S03]  /*0420*/  @P1 LOP3.LUT R4, R4, R25, RZ, 0x3c, !PT ;  /* 0x0000001904041212 */ /* 0x000fc600078e3cff */
[----:B------:R-:W4:Y:S01]  /*0430*/  @P2 LDG.E R25, desc[UR4][R10.64+0x34] ;  /* 0x000034040a192981 */ /* 0x000f22000c1e1900 */
[----:B--2---:R-:W-:-:S03]  /*0440*/  @!P0 LOP3.LUT R5, R5, R18, RZ, 0x3c, !PT ;  /* 0x0000001205058212 */ /* 0x004fc600078e3cff */
[----:B------:R-:W2:Y:S01]  /*0450*/  @P1 LDG.E R18, desc[UR4][R10.64+0x1c] ;  /* 0x00001c040a121981 */ /* 0x000ea2000c1e1900 */
[----:B---3--:R-:W-:-:S03]  /*0460*/  @P1 LOP3.LUT R3, R3, R20, RZ, 0x3c, !PT ;  /* 0x0000001403031212 */ /* 0x008fc600078e3cff */
[----:B------:R-:W3:Y:S01]  /*0470*/  @P2 LDG.E R20, desc[UR4][R10.64+0x30] ;  /* 0x000030040a142981 */ /* 0x000ee2000c1e1900 */
[----:B----4-:R-:W-:-:S03]  /*0480*/  @P2 LOP3.LUT R3, R3, R22, RZ, 0x3c, !PT ;  /* 0x0000001603032212 */ /* 0x010fc600078e3cff */
[----:B------:R-:W4:Y:S01]  /*0490*/  @P3 LDG.E R22, desc[UR4][R10.64+0x4c] ;  /* 0x00004c040a163981 */ /* 0x000f22000c1e1900 */
[----:B------:R-:W-:-:S04]  /*04a0*/  @P3 LOP3.LUT R15, R15, R28, RZ, 0x3c, !PT ;  /* 0x0000001c0f0f3212 */ /* 0x000fc800078e3cff */
[----:B------:R-:W-:Y:S02]  /*04b0*/  @P4 LOP3.LUT R15, R15, R26, RZ, 0x3c, !PT ;  /* 0x0000001a0f0f4212 */ /* 0x000fe400078e3cff */
[----:B------:R-:W-:Y:S01]  /*04c0*/  @P1 LOP3.LUT R2, R2, R21, RZ, 0x3c, !PT ;  /* 0x0000001502021212 */ /* 0x000fe200078e3cff */
[----:B------:R-:W4:Y:S04]  /*04d0*/  @P5 LDG.E R26, desc[UR4][R10.64+0x64] ;  /* 0x000064040a1a5981 */ /* 0x000f28000c1e1900 */
[----:B------:R-:W4:Y:S01]  /*04e0*/  @P3 LDG.E R21, desc[UR4][R10.64+0x40] ;  /* 0x000040040a153981 */ /* 0x000f22000c1e1900 */
[----:B------:R-:W-:Y:S02]  /*04f0*/  @P2 LOP3.LUT R4, R4, R23, RZ, 0x3c, !PT ;  /* 0x0000001704042212 */ /* 0x000fe400078e3cff */
[----:B------:R-:W-:Y:S01]  /*0500*/  @P2 LOP3.LUT R2, R2, R25, RZ, 0x3c, !PT ;  /* 0x0000001902022212 */ /* 0x000fe200078e3cff */
[----:B------:R-:W4:Y:S04]  /*0510*/  @P3 LDG.E R23, desc[UR4][R10.64+0x48] ;  /* 0x000048040a173981 */ /* 0x000f28000c1e1900 */
[----:B------:R-:W4:Y:S01]  /*0520*/  @P4 LDG.E R25, desc[UR4][R10.64+0x54] ;  /* 0x000054040a194981 */ /* 0x000f22000c1e1900 */
[----:B--2---:R-:W-:-:S03]  /*0530*/  @P1 LOP3.LUT R5, R5, R18, RZ, 0x3c, !PT ;  /* 0x0000001205051212 */ /* 0x004fc600078e3cff */
[----:B------:R-:W2:Y:S01]  /*0540*/  @P3 LDG.E R18, desc[UR4][R10.64+0x44] ;  /* 0x000044040a123981 */ /* 0x000ea2000c1e1900 */
[----:B---3--:R-:W-:-:S03]  /*0550*/  @P2 LOP3.LUT R5, R5, R20, RZ, 0x3c, !PT ;  /* 0x0000001405052212 */ /* 0x008fc600078e3cff */
[----:B------:R-:W3:Y:S01]  /*0560*/  @P4 LDG.E R20, desc[UR4][R10.64+0x58] ;  /* 0x000058040a144981 */ /* 0x000ee2000c1e1900 */
[----:B----4-:R-:W-:-:S03]  /*0570*/  @P3 LOP3.LUT R3, R3, R22, RZ, 0x3c, !PT ;  /* 0x0000001603033212 */ /* 0x010fc600078e3cff */
[----:B------:R-:W4:Y:S01]  /*0580*/  @P4 LDG.E R22, desc[UR4][R10.64+0x60] ;  /* 0x000060040a164981 */ /* 0x000f22000c1e1900 */
[----:B------:R-:W-:Y:S02]  /*0590*/  LOP3.LUT P0, RZ, R24, 0x80, RZ, 0xc0, !PT ;  /* 0x0000008018ff7812 */ /* 0x000fe4000780c0ff */
[----:B------:R-:W-:Y:S02]  /*05a0*/  @P5 LOP3.LUT R15, R15, R26, RZ, 0x3c, !PT ;  /* 0x0000001a0f0f5212 */ /* 0x000fe400078e3cff */
[----:B------:R-:W4:Y:S01]  /*05b0*/  @P6 LDG.E R26, desc[UR4][R10.64+0x78] ;  /* 0x000078040a1a6981 */ /* 0x000f22000c1e1900 */
[----:B------:R-:W-:-:S03]  /*05c0*/  @P3 LOP3.LUT R4, R4, R21, RZ, 0x3c, !PT ;  /* 0x0000001504043212 */ /* 0x000fc600078e3cff */
[----:B------:R-:W4:Y:S01]  /*05d0*/  @P4 LDG.E R21, desc[UR4][R10.64+0x5c] ;  /* 0x00005c040a154981 */ /* 0x000f22000c1e1900 */
[----:B------:R-:W-:-:S03]  /*05e0*/  @P3 LOP3.LUT R2, R2, R23, RZ, 0x3c, !PT ;  /* 0x0000001702023212 */ /* 0x000fc600078e3cff */
[----:B------:R-:W4:Y:S01]  /*05f0*/  @P5 LDG.E R23, desc[UR4][R10.64+0x68] ;  /* 0x000068040a175981 */ /* 0x000f22000c1e1900 */
[----:B------:R-:W-:-:S03]  /*0600*/  @P4 LOP3.LUT R4, R4, R25, RZ, 0x3c, !PT ;  /* 0x0000001904044212 */ /* 0x000fc600078e3cff */
[----:B------:R-:W4:Y:S01]  /*0610*/  @P5 LDG.E R25, desc[UR4][R10.64+0x70] ;  /* 0x000070040a195981 */ /* 0x000f22000c1e1900 */
[----:B--2---:R-:W-:-:S03]  /*0620*/  @P3 LOP3.LUT R5, R5, R18, RZ, 0x3c, !PT ;  /* 0x0000001205053212 */ /* 0x004fc600078e3cff */
[----:B------:R-:W2:Y:S01]  /*0630*/  @P5 LDG.E R18, desc[UR4][R10.64+0x6c] ;  /* 0x00006c040a125981 */ /* 0x000ea2000c1e1900 */
[----:B---3--:R-:W-:-:S03]  /*0640*/  @P4 LOP3.LUT R5, R5, R20, RZ, 0x3c, !PT ;  /* 0x0000001405054212 */ /* 0x008fc600078e3cff */
[----:B------:R-:W3:Y:S01]  /*0650*/  @P5 LDG.E R20, desc[UR4][R10.64+0x74] ;  /* 0x000074040a145981 */ /* 0x000ee2000c1e1900 */
[----:B----4-:R-:W-:-:S03]  /*0660*/  @P4 LOP3.LUT R3, R3, R22, RZ, 0x3c, !PT ;  /* 0x0000001603034212 */ /* 0x010fc600078e3cff */
[----:B------:R-:W4:Y:S01]  /*0670*/  @P0 LDG.E R22, desc[UR4][R10.64+0x8c] ;  /* 0x00008c040a160981 */ /* 0x000f22000c1e1900 */
[----:B------:R-:W-:-:S03]  /*0680*/  @P6 LOP3.LUT R15, R15, R26, RZ, 0x3c, !PT ;  /* 0x0000001a0f0f6212 */ /* 0x000fc600078e3cff */
        /* <DEDUP_REMOVED lines=13> */
[----:B------:R-:W-:Y:S02]  /*0760*/  @P6 LOP3.LUT R4, R4, R27, RZ, 0x3c, !PT ;  /* 0x0000001b04046212 */ /* 0x000fe400078e3cff */
[----:B------:R-:W-:Y:S02]  /*0770*/  @P6 LOP3.LUT R2, R2, R21, RZ, 0x3c, !PT ;  /* 0x0000001502026212 */ /* 0x000fe400078e3cff */
[----:B------:R-:W-:Y:S02]  /*0780*/  @P0 LOP3.LUT R4, R4, R23, RZ, 0x3c, !PT ;  /* 0x0000001704040212 */ /* 0x000fe400078e3cff */
[----:B------:R-:W-:Y:S02]  /*0790*/  @P0 LOP3.LUT R2, R2, R25, RZ, 0x3c, !PT ;  /* 0x0000001902020212 */ /* 0x000fe400078e3cff */
[----:B--2---:R-:W-:Y:S02]  /*07a0*/  @P6 LOP3.LUT R5, R5, R18, RZ, 0x3c, !PT ;  /* 0x0000001205056212 */ /* 0x004fe400078e3cff */
[----:B---3--:R-:W-:-:S02]  /*07b0*/  @P6 LOP3.LUT R3, R3, R20, RZ, 0x3c, !PT ;  /* 0x0000001403036212 */ /* 0x008fc400078e3cff */
[----:B----4-:R-:W-:Y:S02]  /*07c0*/  @P0 LOP3.LUT R5, R5, R22, RZ, 0x3c, !PT ;  /* 0x0000001605050212 */ /* 0x010fe400078e3cff */
[----:B------:R-:W-:Y:S02]  /*07d0*/  @P0 LOP3.LUT R3, R3, R26, RZ, 0x3c, !PT ;  /* 0x0000001a03030212 */ /* 0x000fe400078e3cff */
[----:B------:R-:W-:-:S13]  /*07e0*/  R2P PR, R24.B1, 0x7f ;  /* 0x0000007f18007804 */ /* 0x000fda0000001000 */
[----:B------:R-:W2:Y:S04]  /*07f0*/  @P0 LDG.E R18, desc[UR4][R10.64+0xa0] ;  /* 0x0000a0040a120981 */ /* 0x000ea8000c1e1900 */
[----:B------:R-:W3:Y:S04]  /*0800*/  @P1 LDG.E R22, desc[UR4][R10.64+0xb4] ;  /* 0x0000b4040a161981 */ /* 0x000ee8000c1e1900 */
[----:B------:R-:W4:Y:S04]  /*0810*/  @P2 LDG.E R26, desc[UR4][R10.64+0xc8] ;  /* 0x0000c8040a1a2981 */ /* 0x000f28000c1e1900 */
[----:B------:R-:W4:Y:S04]  /*0820*/  @P3 LDG.E R28, desc[UR4][R10.64+0xdc] ;  /* 0x0000dc040a1c3981 */ /* 0x000f28000c1e1900 */
[----:B------:R-:W4:Y:S04]  /*0830*/  @P0 LDG.E R23, desc[UR4][R10.64+0xa4] ;  /* 0x0000a4040a170981 */ /* 0x000f28000c1e1900 */
[----:B------:R-:W4:Y:S04]  /*0840*/  @P0 LDG.E R20, desc[UR4][R10.64+0xa8] ;  /* 0x0000a8040a140981 */ /* 0x000f28000c1e1900 */
[----:B------:R-:W4:Y:S04]  /*0850*/  @P4 LDG.E R25, desc[UR4][R10.64+0xf0] ;  /* 0x0000f0040a194981 */ /* 0x000f28000c1e1900 */
        /* <DEDUP_REMOVED lines=21> */
[----:B------:R-:W-:Y:S02]  /*09b0*/  LOP3.LUT P0, RZ, R24, 0x8000, RZ, 0xc0, !PT ;  /* 0x0000800018ff7812 */ /* 0x000fe4000780c0ff */
[----:B----4-:R-:W-:Y:S01]  /*09c0*/  @P5 LOP3.LUT R15, R15, R26, RZ, 0x3c, !PT ;  /* 0x0000001a0f0f5212 */ /* 0x010fe200078e3cff */
[----:B------:R-:W4:Y:S04]  /*09d0*/  @P3 LDG.E R24, desc[UR4][R10.64+0xe4] ;  /* 0x0000e4040a183981 */ /* 0x000f28000c1e1900 */
[----:B------:R-:W2:Y:S01]  /*09e0*/  @P6 LDG.E R26, desc[UR4][R10.64+0x118] ;  /* 0x000118040a1a6981 */ /* 0x000ea2000c1e1900 */
        /* <DEDUP_REMOVED lines=8> */
[----:B---3--:R-:W-:-:S03]  /*0a70*/  @P2 LOP3.LUT R3, R3, R22, RZ, 0x3c, !PT ;  /* 0x0000001603032212 */ /* 0x008fc600078e3cff */
[----:B------:R-:W3:Y:S01]  /*0a80*/  @P4 LDG.E R22, desc[UR4][R10.64+0x100] ;  /* 0x000100040a164981 */ /* 0x000ee2000c1e1900 */
[----:B--2---:R-:W-:-:S03]  /*0a90*/  @P6 LOP3.LUT R15, R15, R26, RZ, 0x3c, !PT ;  /* 0x0000001a0f0f6212 */ /* 0x004fc600078e3cff */
[----:B------:R-:W2:Y:S01]  /*0aa0*/  @P0 LDG.E R26, desc[UR4][R10.64+0x12c] ;  /* 0x00012c040a1a0981 */ /* 0x000ea2000c1e1900 */
[----:B----4-:R-:W-:-:S03]  /*0ab0*/  @P2 LOP3.LUT R2, R2, R23, RZ, 0x3c, !PT ;  /* 0x0000001702022212 */ /* 0x010fc600078e3cff */
[----:B------:R-:W4:Y:S01]  /*0ac0*/  @P4 LDG.E R23, desc[UR4][R10.64+0xfc] ;  /* 0x0000fc040a174981 */ /* 0x000f22000c1e1900 */
[----:B------:R-:W-:-:S03]  /*0ad0*/  @P2 LOP3.LUT R5, R5, R20, RZ, 0x3c, !PT ;  /* 0x0000001405052212 */ /* 0x000fc600078e3cff */
[----:B------:R-:W4:Y:S01]  /*0ae0*/  @P4 LDG.E R20, desc[UR4][R10.64+0xf8] ;  /* 0x0000f8040a144981 */ /* 0x000f22000c1e1900 */
[----:B------:R-:W-:Y:S02]  /*0af0*/  @P3 LOP3.LUT R2, R2, R27, RZ, 0x3c, !PT ;  /* 0x0000001b02023212 */ /* 0x000fe400078e3cff */
[----:B------:R-:W-:Y:S01]  /*0b00*/  @P3 LOP3.LUT R4, R4, R25, RZ, 0x3c, !PT ;  /* 0x0000001904043212 */ /* 0x000fe200078e3cff */
[----:B------:R-:W4:Y:S01]  /*0b10*/  @P5 LDG.E R27, desc[UR4][R10.64+0x110] ;  /* 0x000110040a1b5981 */ /* 0x000f22000c1e1900 */
[----:B------:R-:W-:-:S03]  /*0b20*/  @P3 LOP3.LUT R5, R5, R24, RZ, 0x3c, !PT ;  /* 0x0000001805053212 */ /* 0x000fc600078e3cff */
[----:B------:R-:W4:Y:S04]  /*0b30*/  @P5 LDG.E R25, desc[UR4][R10.64+0x108] ;  /* 0x000108040a195981 */ /* 0x000f28000c1e1900 */
        /* <DEDUP_REMOVED lines=19> */
[----:B------:R-:W-:-:S05]  /*0c70*/  VIADD R19, R19, 0x10 ;  /* 0x0000001013137836 */ /* 0x000fca0000000000 */
[----:B------:R-:W-:Y:S02]  /*0c80*/  ISETP.NE.AND P1, PT, R19, 0x20, PT ;  /* 0x000000201300780c */ /* 0x000fe40003f25270 */
[----:B------:R-:W-:Y:S02]  /*0c90*/  @P5 LOP3.LUT R3, R3, R18, RZ, 0x3c, !PT ;  /* 0x0000001203035212 */ /* 0x000fe400078e3cff */
[----:B------:R-:W-:Y:S02]  /*0ca0*/  @P6 LOP3.LUT R4, R4, R21, RZ, 0x3c, !PT ;  /* 0x0000001504046212 */ /* 0x000fe400078e3cff */
[----:B---3--:R-:W-:-:S04]  /*0cb0*/  @P6 LOP3.LUT R3, R3, R22, RZ, 0x3c, !PT ;  /* 0x0000001603036212 */ /* 0x008fc800078e3cff */
[----:B--2---:R-:W-:Y:S02]  /*0cc0*/  @P0 LOP3.LUT R3, R3, R26, RZ, 0x3c, !PT ;  /* 0x0000001a03030212 */ /* 0x004fe400078e3cff */
[----:B----4-:R-:W-:Y:S02]  /*0cd0*/  @P6 LOP3.LUT R2, R2, R23, RZ, 0x3c, !PT ;  /* 0x0000001702026212 */ /* 0x010fe400078e3cff */
[----:B------:R-:W-:Y:S02]  /*0ce0*/  @P6 LOP3.LUT R5, R5, R20, RZ, 0x3c, !PT ;  /* 0x0000001405056212 */ /* 0x000fe400078e3cff */
[----:B------:R-:W-:Y:S02]  /*0cf0*/  @P0 LOP3.LUT R2, R2, R27, RZ, 0x3c, !PT ;  /* 0x0000001b02020212 */ /* 0x000fe400078e3cff */
[----:B------:R-:W-:Y:S02]  /*0d00*/  @P0 LOP3.LUT R4, R4, R25, RZ, 0x3c, !PT ;  /* 0x0000001904040212 */ /* 0x000fe400078e3cff */
[----:B------:R-:W-:Y:S01]  /*0d10*/  @P0 LOP3.LUT R5, R5, R24, RZ, 0x3c, !PT ;  /* 0x0000001805050212 */ /* 0x000fe200078e3cff */
[----:B------:R-:W-:Y:S06]  /*0d20*/  @P1 BRA `(.L_x_6) ;  /* 0xfffffff400481947 */ /* 0x000fec000383ffff */
[----:B------:R-:W-:-:S05]  /*0d30*/  VIADD R17, R17, 0x1 ;  /* 0x0000000111117836 */ /* 0x000fca0000000000 */
[----:B------:R-:W-:-:S13]  /*0d40*/  ISETP.NE.AND P0, PT, R17, 0x5, PT ;  /* 0x000000051100780c */ /* 0x000fda0003f05270 */
[----:B------:R-:W-:Y:S05]  /*0d50*/  @P0 BRA `(.L_x_7) ;  /* 0xfffffff400300947 */ /* 0x000fea000383ffff */
[----:B------:R0:W-:Y:S01]  /*0d60*/  STG.E.64 desc[UR4][R6.64+0x8], R4 ;  /* 0x0000080406007986 */ /* 0x0001e2000c101b04 */
[----:B------:R-:W-:Y:S01]  /*0d70*/  VIADD R14, R14, 0x1 ;  /* 0x000000010e0e7836 */ /* 0x000fe20000000000 */
[----:B------:R-:W-:Y:S02]  /*0d80*/  LOP3.LUT R11, R13, 0x3, RZ, 0xc0, !PT ;  /* 0x000000030d0b7812 */ /* 0x000fe400078ec0ff */
[----:B------:R0:W-:Y:S02]  /*0d90*/  STG.E.64 desc[UR4][R6.64+0x10], R2 ;  /* 0x0000100206007986 */ /* 0x0001e4000c101b04 */
[----:B------:R-:W-:Y:S02]  /*0da0*/  ISETP.GE.U32.AND P0, PT, R14, R11, PT ;  /* 0x0000000b0e00720c */ /* 0x000fe40003f06070 */
[----:B------:R0:W-:Y:S11]  /*0db0*/  STG.E desc[UR4][R6.64+0x4], R15 ;  /* 0x0000040f06007986 */ /* 0x0001f6000c101904 */
[----:B------:R-:W-:Y:S05]  /*0dc0*/  @!P0 BRA `(.L_x_8) ;  /* 0xfffffff400048947 */ /* 0x000fea000383ffff */
.L_x_5:
[----:B------:R-:W-:Y:S05]  /*0dd0*/  BSYNC.RECONVERGENT B1 ;  /* 0x0000000000017941 */ /* 0x000fea0003800200 */
.L_x_4:
[C---:B------:R-:W-:Y:S01]  /*0de0*/  ISETP.GT.U32.AND P0, PT, R13.reuse, 0x3, PT ;  /* 0x000000030d00780c */ /* 0x040fe20003f04070 */
[----:B------:R-:W-:Y:S01]  /*0df0*/  VIADD R12, R12, 0x1 ;  /* 0x000000010c0c7836 */ /* 0x000fe20000000000 */
[--C-:B------:R-:W-:Y:S02]  /*0e00*/  SHF.R.U64 R13, R13, 0x2, R0.reuse ;  /* 0x000000020d0d7819 */ /* 0x100fe40000001200 */
[----:B------:R-:W-:Y:S02]  /*0e10*/  ISETP.GT.U32.AND.EX P0, PT, R0, RZ, PT, P0 ;  /* 0x000000ff0000720c */ /* 0x000fe40003f04100 */
[----:B------:R-:W-:-:S11]  /*0e20*/  SHF.R.U32.HI R0, RZ, 0x2, R0 ;  /* 0x00000002ff007819 */ /* 0x000fd60000011600 */
[----:B------:R-:W-:Y:S05]  /*0e30*/  @P0 BRA `(.L_x_9) ;  /* 0xfffffff000c80947 */ /* 0x000fea000383ffff */
.L_x_3:
[----:B------:R-:W-:Y:S05]  /*0e40*/  BSYNC.RECONVERGENT B0 ;  /* 0x0000000000007941 */ /* 0x000fea0003800200 */
.L_x_2:
[----:B------:R-:W-:Y:S04]  /*0e50*/  STG.E.64 desc[UR4][R6.64+0x18], RZ ;  /* 0x000018ff06007986 */ /* 0x000fe8000c101b04 */
[----:B------:R-:W-:Y:S04]  /*0e60*/  STG.E desc[UR4][R6.64+0x20], RZ ;  /* 0x000020ff06007986 */ /* 0x000fe8000c101904 */
[----:B------:R-:W-:Y:S01]  /*0e70*/  STG.E.64 desc[UR4][R6.64+0x28], RZ ;  /* 0x000028ff06007986 */ /* 0x000fe2000c101b04 */
[----:B------:R-:W-:Y:S05]  /*0e80*/  EXIT ;  /* 0x000000000000794d */ /* 0x000fea0003800000 */
.L_x_10:
        /* <DEDUP_REMOVED lines=15> */
.L_x_13:


//--------------------- .nv.global.init           --------------------------
	.section	.nv.global.init,"aw",@progbits
	.align	4
.nv.global.init:
	.type		mrg32k3aM1SubSeq,@object
	.size		mrg32k3aM1SubSeq,(mrg32k3aM2SubSeq - mrg32k3aM1SubSeq)
mrg32k3aM1SubSeq:
        /*0000*/ 	.byte	0x0b, 0xcc, 0xee, 0x04, 0x73, 0x29, 0x8b, 0x6f, 0xf6, 0x53, 0x03, 0xf6, 0x23, 0xf6, 0xea, 0xda
        /* <DEDUP_REMOVED lines=125> */
	.type		mrg32k3aM2SubSeq,@object
	.size		mrg32k3aM2SubSeq,(mrg32k3aM1 - mrg32k3aM2SubSeq)
mrg32k3aM2SubSeq:
        /* <DEDUP_REMOVED lines=126> */
	.type		mrg32k3aM1,@object
	.size		mrg32k3aM1,(mrg32k3aM1Seq - mrg32k3aM1)
mrg32k3aM1:
        /* <DEDUP_REMOVED lines=144> */
	.type		mrg32k3aM1Seq,@object
	.size		mrg32k3aM1Seq,(mrg32k3aM2 - mrg32k3aM1Seq)
mrg32k3aM1Seq:
        /* <DEDUP_REMOVED lines=144> */
	.type		mrg32k3aM2,@object
	.size		mrg32k3aM2,(mrg32k3aM2Seq - mrg32k3aM2)
mrg32k3aM2:
        /* <DEDUP_REMOVED lines=144> */
	.type		mrg32k3aM2Seq,@object
	.size		mrg32k3aM2Seq,(precalc_xorwow_matrix - mrg32k3aM2Seq)
mrg32k3aM2Seq:
        /* <DEDUP_REMOVED lines=144> */
	.type		precalc_xorwow_matrix,@object
	.size		precalc_xorwow_matrix,(precalc_xorwow_offset_matrix - precalc_xorwow_matrix)
precalc_xorwow_matrix:
        /* <DEDUP_REMOVED lines=6400> */
	.type		precalc_xorwow_offset_matrix,@object
	.size		precalc_xorwow_offset_matrix,(.L_1 - precalc_xorwow_offset_matrix)
precalc_xorwow_offset_matrix:
        /* <DEDUP_REMOVED lines=6400> */
.L_1:


//--------------------- .nv.shared.reserved.0     --------------------------
	.section	.nv.shared.reserved.0,"aw",@nobits
	.weak		__nv_reservedSMEM_offset_0_alias
	.size		__nv_reservedSMEM_offset_0_alias, 0, 64
	.other		__nv_reservedSMEM_offset_0_alias,@"STO_CUDA_RESERVED_SHARED STV_DEFAULT"
__nv_reservedSMEM_offset_0_alias:
	.zero		0
	.zero		64


//--------------------- .nv.shared._Z12shmemAtomicsP17curandStateXORWOWPj --------------------------
	.section	.nv.shared._Z12shmemAtomicsP17curandStateXORWOWPj,"aw",@nobits
	.sectionflags	@""
	.align	4
.nv.shared._Z12shmemAtomicsP17curandStateXORWOWPj:
	.zero		1152


//--------------------- .nv.constant0._Z11histsPileUpPj --------------------------
	.section	.nv.constant0._Z11histsPileUpPj,"a",@progbits
	.sectionflags	@""
	.align	4
.nv.constant0._Z11histsPileUpPj:
	.zero		904


//--------------------- .nv.constant0._Z12shmemAtomicsP17curandStateXORWOWPj --------------------------
	.section	.nv.constant0._Z12shmemAtomicsP17curandStateXORWOWPj,"a",@progbits
	.sectionflags	@""
	.align	4
.nv.constant0._Z12shmemAtomicsP17curandStateXORWOWPj:
	.zero		912


//--------------------- .nv.constant0._Z15setupExperimentP17curandStateXORWOW --------------------------
	.section	.nv.constant0._Z15setupExperimentP17curandStateXORWOW,"a",@progbits
	.sectionflags	@""
	.align	4
.nv.constant0._Z15setupExperimentP17curandStateXORWOW:
	.zero		904


//--------------------- SYMBOLS --------------------------

	.type		.nv.reservedSmem.offset0,@object
	.size		.nv.reservedSmem.offset0,0x4
	.type		.nv.reservedSmem.cap,@object
	.size		.nv.reservedSmem.cap,0x4
